def gluon_wgmma(
    a_ptr,
    b_ptr,
    c_ptr,
    M,
    N,
    K,
    stride_am,
    stride_bk,
    stride_cm,
    BLOCK_M: gl.constexpr,
    BLOCK_N: gl.constexpr,
    BLOCK_K: gl.constexpr,
    DTYPE: gl.constexpr,
    A_LAYOUT: gl.constexpr,
    B_LAYOUT: gl.constexpr,
    C_LAYOUT: gl.constexpr,
    B_SHAPE: gl.constexpr,
    TRANS_B: gl.constexpr,
    NUM_BUFFERS: gl.constexpr,
    NUM_WARPS: gl.constexpr,
):
    a_desc = tma.make_tensor_descriptor(
        a_ptr, [M, K], [stride_am, 1], [BLOCK_M, BLOCK_K], A_LAYOUT
    )
    b_desc = tma.make_tensor_descriptor(
        b_ptr,
        [N, K] if TRANS_B else [K, N],
        [stride_bk, 1],
        B_SHAPE,
        B_LAYOUT,
    )
    c_desc = tma.make_tensor_descriptor(
        c_ptr, [M, N], [stride_cm, 1], [BLOCK_M, BLOCK_N], C_LAYOUT
    )

    a_bufs = gl.allocate_shared_memory(
        DTYPE, [NUM_BUFFERS, BLOCK_M, BLOCK_K], A_LAYOUT
    )
    b_bufs = gl.allocate_shared_memory(DTYPE, [NUM_BUFFERS] + B_SHAPE, B_LAYOUT)

    pid_m = gl.program_id(0)
    pid_n = gl.program_id(1)
    off_m = pid_m * BLOCK_M
    off_n = pid_n * BLOCK_N

    mma_layout: gl.constexpr = pick_wgmma_layout(DTYPE, BLOCK_M, BLOCK_N, NUM_WARPS)
    acc = warpgroup_mma_init(
        gl.zeros((BLOCK_M, BLOCK_N), dtype=gl.float32, layout=mma_layout)
    )

    bars = gl.allocate_shared_memory(
        gl.int64, [NUM_BUFFERS, 1], mbarrier.MBarrierLayout()
    )
    for i in gl.static_range(NUM_BUFFERS):
        mbarrier.init(bars.index(i), count=1)
    idx = 0
    phase = 0

    for k in range(0, K, BLOCK_K):
        a = a_bufs.index(idx)
        b = b_bufs.index(idx)
        bar = bars.index(idx)
        mbarrier.expect(bar, a_desc.block_type.nbytes + b_desc.block_type.nbytes)
        tma.async_copy_global_to_shared(a_desc, [off_m, k], bar, a)
        tma.async_copy_global_to_shared(
            b_desc, [off_n, k] if TRANS_B else [k, off_n], bar, b
        )
        mbarrier.wait(bar, phase=phase)

        if TRANS_B:
            b = b.permute((1, 0))
        acc = warpgroup_mma_wait(num_outstanding=0, deps=(acc,))
        acc = warpgroup_mma(a, b, acc, is_async=True)

        idx += 1
        if idx == NUM_BUFFERS:
            idx = 0
            phase ^= 1

    acc = warpgroup_mma_wait(num_outstanding=0, deps=(acc,))
    for i in gl.static_range(NUM_BUFFERS):
        mbarrier.invalidate(bars.index(i))

    c_smem = gl.allocate_shared_memory(DTYPE, [BLOCK_M, BLOCK_N], C_LAYOUT)
    c_smem.store(acc.to(DTYPE))
    fence_async_shared()
    tma.async_copy_shared_to_global(c_desc, [off_m, off_n], c_smem)
    tma.store_wait(pendings=0)

# config = {"BLOCK_K": 128, "BLOCK_M": 256, "BLOCK_N": 64, "arch": "sm_90", "dtype": "fp16", "num_buffers": 3, "num_warps": 8, "trans_b": 0}
# arch = sm_90


// ===== COMPILED SASS (sm_90a) =====

	.target	sm_90a

	.elftype	@"ET_EXEC"


//--------------------- .note.nv.tkinfo           --------------------------
	.section	.note.nv.tkinfo,"",@"SHT_NOTE"
	.sectionflags	@"SHF_NOTE_NV_TKINFO"
	.tkinfo
        /*0018*/ 	.word	0x00000002
        /*0030*/ 	.string	""
        /*0030*/ 	.string	"ptxas"
        /*0030*/ 	.string	"Cuda compilation tools, release 13.0, V13.0.88"
        /*0030*/ 	.string	"Build cuda_13.0.r13.0/compiler.36424714_0"
        /*0030*/ 	.string	"-v  -suppress-debug-info  -lineinfo  -arch sm_90a "



//--------------------- .note.nv.cuinfo           --------------------------
	.section	.note.nv.cuinfo,"",@"SHT_NOTE"
	.sectionflags	@"SHF_NOTE_NV_CUINFO"
        /*0018*/ 	.short	0x0002
        /*001a*/ 	.short	0x005a
        /*001c*/ 	.short	0x0082
	.zero		2


//--------------------- .nv.info                  --------------------------
	.section	.nv.info,"",@"SHT_CUDA_INFO"
	.align	4


	//----- nvinfo : EIATTR_REGCOUNT
	.align		4
        /*0000*/ 	.byte	0x04, 0x2f
        /*0002*/ 	.short	(.L_1 - .L_0)
	.align		4
.L_0:
        /*0004*/ 	.word	index@(gluon_wgmma)
        /*0008*/ 	.word	0x0000005a


	//----- nvinfo : EIATTR_FRAME_SIZE
	.align		4
.L_1:
        /*000c*/ 	.byte	0x04, 0x11
        /*000e*/ 	.short	(.L_3 - .L_2)
	.align		4
.L_2:
        /*0010*/ 	.word	index@(gluon_wgmma)
        /*0014*/ 	.word	0x00000000


	//----- nvinfo : EIATTR_MIN_STACK_SIZE
	.align		4
.L_3:
        /*0018*/ 	.byte	0x04, 0x12
        /*001a*/ 	.short	(.L_5 - .L_4)
	.align		4
.L_4:
        /*001c*/ 	.word	index@(gluon_wgmma)
        /*0020*/ 	.word	0x00000000
.L_5:


//--------------------- .nv.compat                --------------------------
	.section	.nv.compat,"",@"SHT_CUDA_COMPAT_INFO"
	.align	4
        /*0000*/ 	.byte	0x02, 0x09, 0x01, 0x00, 0x02, 0x02, 0x04, 0x00, 0x02, 0x05, 0x05, 0x00, 0x03, 0x07, 0x01, 0x01
        /*0010*/ 	.byte	0x02, 0x03, 0x03, 0x00, 0x02, 0x06, 0x01, 0x00, 0x04, 0x0b, 0x08, 0x00, 0x00, 0x00, 0x00, 0x00
        /*0020*/ 	.byte	0x00, 0x00, 0x00, 0x00


//--------------------- .nv.info.gluon_wgmma      --------------------------
	.section	.nv.info.gluon_wgmma,"",@"SHT_CUDA_INFO"
	.sectionflags	@""
	.align	4


	//----- nvinfo : EIATTR_CUDA_API_VERSION
	.align		4
        /*0000*/ 	.byte	0x04, 0x37
        /*0002*/ 	.short	(.L_7 - .L_6)
.L_6:
        /*0004*/ 	.word	0x00000082


	//----- nvinfo : EIATTR_KPARAM_INFO
	.align		4
.L_7:
        /*0008*/ 	.byte	0x04, 0x17
        /*000a*/ 	.short	(.L_9 - .L_8)
.L_8:
        /*000c*/ 	.word	0x00000000
        /*0010*/ 	.short	0x000a
        /*0012*/ 	.short	0x0048
        /*0014*/ 	.byte	0x00, 0xf4, 0x21, 0x00


	//----- nvinfo : EIATTR_KPARAM_INFO
	.align		4
.L_9:
        /*0018*/ 	.byte	0x04, 0x17
        /*001a*/ 	.short	(.L_11 - .L_10)
.L_10:
        /*001c*/ 	.word	0x00000000
        /*0020*/ 	.short	0x0009
        /*0022*/ 	.short	0x0040
        /*0024*/ 	.byte	0x00, 0xf4, 0x21, 0x00


	//----- nvinfo : EIATTR_KPARAM_INFO
	.align		4
.L_11:
        /*0028*/ 	.byte	0x04, 0x17
        /*002a*/ 	.short	(.L_13 - .L_12)
.L_12:
        /*002c*/ 	.word	0x00000000
        /*0030*/ 	.short	0x0008
        /*0032*/ 	.short	0x0038
        /*0034*/ 	.byte	0x00, 0xf0, 0x21, 0x00


	//----- nvinfo : EIATTR_KPARAM_INFO
	.align		4
.L_13:
        /*0038*/ 	.byte	0x04, 0x17
        /*003a*/ 	.short	(.L_15 - .L_14)
.L_14:
        /*003c*/ 	.word	0x00000000
        /*0040*/ 	.short	0x0007
        /*0042*/ 	.short	0x0030
        /*0044*/ 	.byte	0x00, 0xf0, 0x21, 0x00


	//----- nvinfo : EIATTR_KPARAM_INFO
	.align		4
.L_15:
        /*0048*/ 	.byte	0x04, 0x17
        /*004a*/ 	.short	(.L_17 - .L_16)
.L_16:
        /*004c*/ 	.word	0x00000000
        /*0050*/ 	.short	0x0006
        /*0052*/ 	.short	0x0028
        /*0054*/ 	.byte	0x00, 0xf0, 0x21, 0x00


	//----- nvinfo : EIATTR_KPARAM_INFO
	.align		4
.L_17:
        /*0058*/ 	.byte	0x04, 0x17
        /*005a*/ 	.short	(.L_19 - .L_18)
.L_18:
        /*005c*/ 	.word	0x00000000
        /*0060*/ 	.short	0x0005
        /*0062*/ 	.short	0x0020
        /*0064*/ 	.byte	0x00, 0xf0, 0x11, 0x00


	//----- nvinfo : EIATTR_KPARAM_INFO
	.align		4
.L_19:
        /*0068*/ 	.byte	0x04, 0x17
        /*006a*/ 	.short	(.L_21 - .L_20)
.L_20:
        /*006c*/ 	.word	0x00000000
        /*0070*/ 	.short	0x0004
        /*0072*/ 	.short	0x001c
        /*0074*/ 	.byte	0x00, 0xf0, 0x11, 0x00


	//----- nvinfo : EIATTR_KPARAM_INFO
	.align		4
.L_21:
        /*0078*/ 	.byte	0x04, 0x17
        /*007a*/ 	.short	(.L_23 - .L_22)
.L_22:
        /*007c*/ 	.word	0x00000000
        /*0080*/ 	.short	0x0003
        /*0082*/ 	.short	0x0018
        /*0084*/ 	.byte	0x00, 0xf0, 0x11, 0x00


	//----- nvinfo : EIATTR_KPARAM_INFO
	.align		4
.L_23:
        /*0088*/ 	.byte	0x04, 0x17
        /*008a*/ 	.short	(.L_25 - .L_24)
.L_24:
        /*008c*/ 	.word	0x00000000
        /*0090*/ 	.short	0x0002
        /*0092*/ 	.short	0x0010
        /*0094*/ 	.byte	0x00, 0xf4, 0x21, 0x00


	//----- nvinfo : EIATTR_KPARAM_INFO
	.align		4
.L_25:
        /*0098*/ 	.byte	0x04, 0x17
        /*009a*/ 	.short	(.L_27 - .L_26)
.L_26:
        /*009c*/ 	.word	0x00000000
        /*00a0*/ 	.short	0x0001
        /*00a2*/ 	.short	0x0008
        /*00a4*/ 	.byte	0x00, 0xf4, 0x21, 0x00


	//----- nvinfo : EIATTR_KPARAM_INFO
	.align		4
.L_27:
        /*00a8*/ 	.byte	0x04, 0x17
        /*00aa*/ 	.short	(.L_29 - .L_28)
.L_28:
        /*00ac*/ 	.word	0x00000000
        /*00b0*/ 	.short	0x0000
        /*00b2*/ 	.short	0x0000
        /*00b4*/ 	.byte	0x00, 0xf4, 0x21, 0x00


	//----- nvinfo : EIATTR_SPARSE_MMA_MASK
	.align		4
.L_29:
        /*00b8*/ 	.byte	0x03, 0x50
        /*00ba*/ 	.short	0x0000


	//----- nvinfo : EIATTR_MAXREG_COUNT
	.align		4
        /*00bc*/ 	.byte	0x03, 0x1b
        /*00be*/ 	.short	0x00ff


	//----- nvinfo : EIATTR_NUM_BARRIERS
	.align		4
        /*00c0*/ 	.byte	0x02, 0x4c
        /*00c2*/ 	.byte	0x01
	.zero		1


	//----- nvinfo : EIATTR_MERCURY_ISA_VERSION
	.align		4
        /*00c4*/ 	.byte	0x03, 0x5f
        /*00c6*/ 	.short	0x0101


	//----- nvinfo : EIATTR_INT_WARP_WIDE_INSTR_OFFSETS
	.align		4
        /*00c8*/ 	.byte	0x04, 0x31
        /*00ca*/ 	.short	(.L_31 - .L_30)


	//   ....[0]....
.L_30:
        /*00cc*/ 	.word	0x00001440


	//   ....[1]....
        /*00d0*/ 	.word	0x00001460


	//   ....[2]....
        /*00d4*/ 	.word	0x00001470


	//   ....[3]....
        /*00d8*/ 	.word	0x00001550


	//   ....[4]....
        /*00dc*/ 	.word	0x00001920


	//   ....[5]....
        /*00e0*/ 	.word	0x00001930


	//   ....[6]....
        /*00e4*/ 	.word	0x000019b0


	//   ....[7]....
        /*00e8*/ 	.word	0x000019c0


	//   ....[8]....
        /*00ec*/ 	.word	0x00002040


	//   ....[9]....
        /*00f0*/ 	.word	0x00002060


	//----- nvinfo : EIATTR_COOP_GROUP_MASK_REGIDS
	.align		4
.L_31:
        /*00f4*/ 	.byte	0x04, 0x29
        /*00f6*/ 	.short	(.L_33 - .L_32)


	//   ....[0]....
.L_32:
        /*00f8*/ 	.word	0xffffffff


	//   ....[1]....
        /*00fc*/ 	.word	0xffffffff


	//   ....[2]....
        /*0100*/ 	.word	0xffffffff


	//----- nvinfo : EIATTR_COOP_GROUP_INSTR_OFFSETS
	.align		4
.L_33:
        /*0104*/ 	.byte	0x04, 0x28
        /*0106*/ 	.short	(.L_35 - .L_34)


	//   ....[0]....
.L_34:
        /*0108*/ 	.word	0x00000160


	//   ....[1]....
        /*010c*/ 	.word	0x00000720


	//   ....[2]....
        /*0110*/ 	.word	0x00000cd0


	//----- nvinfo : EIATTR_MBARRIER_INSTR_OFFSETS
	.align		4
.L_35:
        /*0114*/ 	.byte	0x04, 0x39
        /*0116*/ 	.short	(.L_37 - .L_36)


	//   ....[0]....
.L_36:
        /*0118*/ 	.word	0x000015b0
        /*011c*/ 	.word	0x000000ff
        /*0120*/ 	.word	0x0003c000
        /*0124*/ 	.short	0x0100
        /*0126*/ 	.byte	0x24
	.zero		1


	//   ....[1]....
        /*0128*/ 	.word	0x000015e0
        /*012c*/ 	.word	0x000000ff
        /*0130*/ 	.word	0x0003c008
        /*0134*/ 	.short	0x0100
        /*0136*/ 	.byte	0x24
	.zero		1


	//   ....[2]....
        /*0138*/ 	.word	0x00001600
        /*013c*/ 	.word	0x000000ff
        /*0140*/ 	.word	0x0003c010
        /*0144*/ 	.short	0x0100
        /*0146*/ 	.byte	0x24
	.zero		1


	//   ....[3]....
        /*0148*/ 	.word	0x00001a70
        /*014c*/ 	.word	0x000000ff
        /*0150*/ 	.word	0x0003c000
        /*0154*/ 	.short	0x010a
        /*0156*/ 	.byte	0x15
	.zero		1


	//   ....[4]....
        /*0158*/ 	.word	0x00001fa0
        /*015c*/ 	.word	0x000000ff
        /*0160*/ 	.word	0x0003c000
        /*0164*/ 	.short	0x0108
        /*0166*/ 	.byte	0x24
	.zero		1


	//   ....[5]....
        /*0168*/ 	.word	0x00002100
        /*016c*/ 	.word	0x000000ff
        /*0170*/ 	.word	0x0003c008
        /*0174*/ 	.short	0x0108
        /*0176*/ 	.byte	0x24
	.zero		1


	//   ....[6]....
        /*0178*/ 	.word	0x000021e0
        /*017c*/ 	.word	0x000000ff
        /*0180*/ 	.word	0x0003c010
        /*0184*/ 	.short	0x0108
        /*0186*/ 	.byte	0x24
	.zero		1


	//   ....[7]....
        /*0188*/ 	.word	0x00002350
        /*018c*/ 	.word	0x000000ff
        /*0190*/ 	.word	0x0003c000
        /*0194*/ 	.short	0x010a
        /*0196*/ 	.byte	0x15
	.zero		1


	//----- nvinfo : EIATTR_NUM_MBARRIERS
	.align		4
.L_37:
        /*0198*/ 	.byte	0x03, 0x38
        /*019a*/ 	.short	0x0003


	//----- nvinfo : EIATTR_EXIT_INSTR_OFFSETS
	.align		4
        /*019c*/ 	.byte	0x04, 0x1c
        /*019e*/ 	.short	(.L_39 - .L_38)


	//   ....[0]....
.L_38:
        /*01a0*/ 	.word	0x00002340


	//----- nvinfo : EIATTR_REQNTID
	.align		4
.L_39:
        /*01a4*/ 	.byte	0x04, 0x10
        /*01a6*/ 	.short	(.L_41 - .L_40)
.L_40:
        /*01a8*/ 	.word	0x00000100
        /*01ac*/ 	.word	0x00000001
        /*01b0*/ 	.word	0x00000001


	//----- nvinfo : EIATTR_CRS_STACK_SIZE
	.align		4
.L_41:
        /*01b4*/ 	.byte	0x04, 0x1e
        /*01b6*/ 	.short	(.L_43 - .L_42)
.L_42:
        /*01b8*/ 	.word	0x00000000


	//----- nvinfo : EIATTR_CBANK_PARAM_SIZE
	.align		4
.L_43:
        /*01bc*/ 	.byte	0x03, 0x19
        /*01be*/ 	.short	0x0050


	//----- nvinfo : EIATTR_PARAM_CBANK
	.align		4
        /*01c0*/ 	.byte	0x04, 0x0a
        /*01c2*/ 	.short	(.L_45 - .L_44)
	.align		4
.L_44:
        /*01c4*/ 	.word	index@(.nv.constant0.gluon_wgmma)
        /*01c8*/ 	.short	0x0210
        /*01ca*/ 	.short	0x0050


	//----- nvinfo : EIATTR_SW_WAR
	.align		4
.L_45:
        /*01cc*/ 	.byte	0x04, 0x36
        /*01ce*/ 	.short	(.L_47 - .L_46)
.L_46:
        /*01d0*/ 	.word	0x00000008
.L_47:


//--------------------- .nv.callgraph             --------------------------
	.section	.nv.callgraph,"",@"SHT_CUDA_CALLGRAPH"
	.align	4
	.sectionentsize	8
	.align		4
        /*0000*/ 	.word	0x00000000
	.align		4
        /*0004*/ 	.word	0xffffffff
	.align		4
        /*0008*/ 	.word	0x00000000
	.align		4
        /*000c*/ 	.word	0xfffffffe
	.align		4
        /*0010*/ 	.word	0x00000000
	.align		4
        /*0014*/ 	.word	0xfffffffd
	.align		4
        /*0018*/ 	.word	0x00000000
	.align		4
        /*001c*/ 	.word	0xfffffffc


//--------------------- .text.gluon_wgmma         --------------------------
	.section	.text.gluon_wgmma,"ax",@progbits
	.align	128
        .global         gluon_wgmma
        .type           gluon_wgmma,@function
        .size           gluon_wgmma,(.L_x_52 - gluon_wgmma)
        .other          gluon_wgmma,@"STO_CUDA_ENTRY STV_DEFAULT"
gluon_wgmma:
.text.gluon_wgmma:
[----:B------:R-:W-:Y:S01]  /*0000*/  LDC R1, c[0x0][0x28] ;  /* 0x00000a00ff017b82 */ /* 0x000fe20000000800 */
[----:B------:R-:W1:Y:S07]  /*0010*/  S2R R0, SR_TID.X ;  /* 0x0000000000007919 */ /* 0x000e6e0000002100 */
[----:B------:R-:W2:Y:S01]  /*0020*/  S2UR UR4, SR_CgaCtaId ;  /* 0x00000000000479c3 */ /* 0x000ea20000008800 */
[----:B------:R-:W-:Y:S01]  /*0030*/  UMOV UR36, 0x400 ;  /* 0x0000040000247882 */ /* 0x000fe20000000000 */
[----:B------:R-:W-:Y:S01]  /*0040*/  ULDC UR6, c[0x0][0xc] ;  /* 0x0000030000067ab9 */ /* 0x000fe20000000800 */
[----:B------:R-:W-:Y:S01]  /*0050*/  ULDC.64 UR38, c[0x0][0x250] ;  /* 0x0000940000267ab9 */ /* 0x000fe20000000a00 */
[----:B------:R-:W-:Y:S01]  /*0060*/  UMOV UR55, URZ ;  /* 0x0000003f00377c82 */ /* 0x000fe20008000000 */
[----:B------:R-:W-:Y:S03]  /*0070*/  BSSY B0, `(.L_x_0) ;  /* 0x000001e000007945 */ /* 0x000fe60003800000 */
[----:B------:R-:W3:Y:S08]  /*0080*/  LDC R3, c[0x0][0x228] ;  /* 0x00008a00ff037b82 */ /* 0x000ef00000000800 */
[----:B------:R-:W4:Y:S08]  /*0090*/  LDC R10, c[0x0][0x230] ;  /* 0x00008c00ff0a7b82 */ /* 0x000f300000000800 */
[----:B------:R-:W-:Y:S01]  /*00a0*/  S2UR UR53, SR_CTAID.Y ;  /* 0x00000000003579c3 */ /* 0x000fe20000002600 */
[----:B--2---:R-:W-:-:S03]  /*00b0*/  ULEA UR36, UR4, UR36, 0x18 ;  /* 0x0000002404247291 */ /* 0x004fc6000f8ec03f */
[----:B------:R-:W-:Y:S01]  /*00c0*/  ULDC UR4, c[0x0][0x10] ;  /* 0x0000040000047ab9 */ /* 0x000fe20000000800 */
[----:B-1----:R-:W-:-:S03]  /*00d0*/  LOP3.LUT R2, R0, 0xff, RZ, 0xc0, !PT ;  /* 0x000000ff00027812 */ /* 0x002fc600078ec0ff */
[----:B------:R-:W1:Y:S01]  /*00e0*/  S2UR UR5, SR_CTAID.Z ;  /* 0x00000000000579c3 */ /* 0x000e620000002700 */
[----:B---3--:R-:W-:Y:S01]  /*00f0*/  VIADD R3, R3, 0xffffffff ;  /* 0xffffffff03037836 */ /* 0x008fe20000000000 */
[C---:B------:R-:W-:Y:S02]  /*0100*/  ISETP.GE.U32.AND P0, PT, R2.reuse, 0x20, PT ;  /* 0x000000200200780c */ /* 0x040fe40003f06070 */
[C---:B------:R-:W-:Y:S02]  /*0110*/  ISETP.NE.U32.AND P2, PT, R2.reuse, RZ, PT ;  /* 0x000000ff0200720c */ /* 0x040fe40003f45070 */
[----:B------:R-:W-:Y:S02]  /*0120*/  LEA R11, R2, UR36, 0x2 ;  /* 0x00000024020b7c11 */ /* 0x000fe4000f8e10ff */
[----:B------:R-:W2:Y:S01]  /*0130*/  S2UR UR54, SR_CTAID.X ;  /* 0x00000000003679c3 */ /* 0x000ea20000002500 */
[----:B----4-:R-:W-:-:S06]  /*0140*/  VIADD R12, R10, 0xffffffff ;  /* 0xffffffff0a0c7836 */ /* 0x010fcc0000000000 */
[----:B------:R3:W-:Y:S01]  /*0150*/  @!P0 STS [R11], RZ ;  /* 0x000000ff0b008388 */ /* 0x0007e20000000800 */
[----:B------:R-:W-:-:S03]  /*0160*/  NOP ;  /* 0x0000000000007918 */ /* 0x000fc60000000000 */
[----:B------:R3:W-:Y:S01]  /*0170*/  @!P2 STS [UR36+0x24], R3 ;  /* 0x00002403ff00a988 */ /* 0x0007e20008000824 */
[----:B-1----:R-:W-:-:S03]  /*0180*/  UIMAD UR4, UR5, UR4, UR53 ;  /* 0x00000004050472a4 */ /* 0x002fc6000f8e0235 */
[----:B------:R3:W-:Y:S01]  /*0190*/  @!P2 STS [UR36+0x20], R12 ;  /* 0x0000200cff00a988 */ /* 0x0007e20008000824 */
[----:B--2---:R-:W-:-:S04]  /*01a0*/  UIMAD UR4, UR4, UR6, UR54 ;  /* 0x00000006040472a4 */ /* 0x004fc8000f8e0236 */
[----:B------:R-:W-:-:S04]  /*01b0*/  UIMAD UR8, UR4, 0x180, URZ ;  /* 0x00000180040878a4 */ /* 0x000fc8000f8e023f */
[----:B------:R-:W-:-:S04]  /*01c0*/  UIADD3 UR4, UP0, UR8, UR38, URZ ;  /* 0x0000002608047290 */ /* 0x000fc8000ff1e03f */
[----:B------:R-:W-:Y:S01]  /*01d0*/  ULEA.HI.X.SX32 UR5, UR8, UR39, 0x1, UP0 ;  /* 0x0000002708057291 */ /* 0x000fe200080f0e3f */
[----:B---3--:R-:W-:Y:S11]  /*01e0*/  @P2 BRA `(.L_x_1) ;  /* 0x0000000000182947 */ /* 0x008ff60003800000 */
[----:B------:R-:W1:Y:S01]  /*01f0*/  LDS R4, [UR36+0x8] ;  /* 0x00000824ff047984 */ /* 0x000e620008000800 */
[----:B------:R-:W2:Y:S01]  /*0200*/  LDC.64 R6, c[0x0][0x210] ;  /* 0x00008400ff067b82 */ /* 0x000ea20000000a00 */
[----:B------:R-:W-:Y:S02]  /*0210*/  IMAD.MOV.U32 R5, RZ, RZ, 0x70 ;  /* 0x00000070ff057424 */ /* 0x000fe400078e00ff */
[----:B--2---:R2:W-:Y:S03]  /*0220*/  STS.64 [UR36], R6 ;  /* 0x00000006ff007988 */ /* 0x0045e60008000a24 */
[----:B-1----:R-:W-:-:S05]  /*0230*/  LOP3.LUT R4, R4, 0x10, R5, 0xd8, !PT ;  /* 0x0000001004047812 */ /* 0x002fca00078ed805 */
[----:B------:R2:W-:Y:S02]  /*0240*/  STS [UR36+0x8], R4 ;  /* 0x00000804ff007988 */ /* 0x0005e40008000824 */
.L_x_1:
[----:B------:R-:W-:Y:S05]  /*0250*/  BSYNC B0 ;  /* 0x0000000000007941 */ /* 0x000fea0003800000 */
.L_x_0:
[----:B------:R-:W-:Y:S04]  /*0260*/  BSSY B0, `(.L_x_2) ;  /* 0x000000a000007945 */ /* 0x000fe80003800000 */
[----:B------:R-:W-:Y:S05]  /*0270*/  @P2 BRA `(.L_x_3) ;  /* 0x0000000000202947 */ /* 0x000fea0003800000 */
[----:B--2---:R-:W1:Y:S01]  /*0280*/  LDS R4, [UR36+0x34] ;  /* 0x00003424ff047984 */ /* 0x004e620008000800 */
[----:B------:R-:W-:Y:S02]  /*0290*/  IMAD.MOV.U32 R5, RZ, RZ, 0x3f000000 ;  /* 0x3f000000ff057424 */ /* 0x000fe400078e00ff */
[----:B------:R-:W-:Y:S01]  /*02a0*/  @!P2 IMAD.MOV.U32 R6, RZ, RZ, 0xff ;  /* 0x000000ffff06a424 */ /* 0x000fe200078e00ff */
[----:B------:R-:W2:Y:S02]  /*02b0*/  @!P2 LDS R7, [UR36+0x38] ;  /* 0x00003824ff07a984 */ /* 0x000ea40008000800 */
[----:B-1----:R-:W-:Y:S02]  /*02c0*/  LOP3.LUT R4, R4, 0xff000000, R5, 0xb8, !PT ;  /* 0xff00000004047812 */ /* 0x002fe400078eb805 */
[----:B--2---:R-:W-:-:S03]  /*02d0*/  @!P2 LOP3.LUT R5, R7, 0xff, R6, 0xb8, !PT ;  /* 0x000000ff0705a812 */ /* 0x004fc600078eb806 */
[----:B------:R1:W-:Y:S04]  /*02e0*/  STS [UR36+0x34], R4 ;  /* 0x00003404ff007988 */ /* 0x0003e80008000824 */
[----:B------:R1:W-:Y:S02]  /*02f0*/  @!P2 STS [UR36+0x38], R5 ;  /* 0x00003805ff00a988 */ /* 0x0003e40008000824 */
.L_x_3:
[----:B------:R-:W-:Y:S05]  /*0300*/  BSYNC B0 ;  /* 0x0000000000007941 */ /* 0x000fea0003800000 */
.L_x_2:
[----:B------:R-:W-:Y:S04]  /*0310*/  BSSY B0, `(.L_x_4) ;  /* 0x000000e000007945 */ /* 0x000fe80003800000 */
[----:B------:R-:W-:Y:S05]  /*0320*/  @P2 BRA `(.L_x_5) ;  /* 0x0000000000302947 */ /* 0x000fea0003800000 */
[----:B-1----:R-:W1:Y:S01]  /*0330*/  LDS R5, [UR36+0x34] ;  /* 0x00003424ff057984 */ /* 0x002e620008000800 */
[----:B--2---:R-:W2:Y:S03]  /*0340*/  LDC.64 R6, c[0x0][0x238] ;  /* 0x00008e00ff067b82 */ /* 0x004ea60000000a00 */
[----:B------:R-:W3:Y:S01]  /*0350*/  LDS R4, [UR36+0x1c] ;  /* 0x00001c24ff047984 */ /* 0x000ee20008000800 */
[C---:B--2---:R-:W-:Y:S01]  /*0360*/  SHF.L.U64.HI R7, R6.reuse, 0x1, R7 ;  /* 0x0000000106077819 */ /* 0x044fe20000010207 */
[----:B------:R-:W-:-:S03]  /*0370*/  IMAD.SHL.U32 R6, R6, 0x2, RZ ;  /* 0x0000000206067824 */ /* 0x000fc600078e00ff */
[--C-:B------:R-:W-:Y:S02]  /*0380*/  SHF.R.U32.HI R9, RZ, 0x4, R7.reuse ;  /* 0x00000004ff097819 */ /* 0x100fe40000011607 */
[----:B------:R-:W-:-:S05]  /*0390*/  SHF.R.U64 R6, R6, 0x4, R7 ;  /* 0x0000000406067819 */ /* 0x000fca0000001207 */
[----:B------:R4:W-:Y:S01]  /*03a0*/  STS [UR36+0xc], R6 ;  /* 0x00000c06ff007988 */ /* 0x0009e20008000824 */
[----:B-1----:R-:W-:Y:S02]  /*03b0*/  LOP3.LUT R5, R5, 0x7, RZ, 0xb8, !PT ;  /* 0x0000000705057812 */ /* 0x002fe400078eb8ff */
[----:B---3--:R-:W-:-:S03]  /*03c0*/  LOP3.LUT R4, R4, 0xf, R9, 0xb8, !PT ;  /* 0x0000000f04047812 */ /* 0x008fc600078eb809 */
[----:B------:R4:W-:Y:S04]  /*03d0*/  STS [UR36+0x34], R5 ;  /* 0x00003405ff007988 */ /* 0x0009e80008000824 */
[----:B------:R4:W-:Y:S02]  /*03e0*/  STS [UR36+0x1c], R4 ;  /* 0x00001c04ff007988 */ /* 0x0009e40008000824 */
.L_x_5:
[----:B------:R-:W-:Y:S05]  /*03f0*/  BSYNC B0 ;  /* 0x0000000000007941 */ /* 0x000fea0003800000 */
.L_x_4:
[----:B------:R-:W-:Y:S04]  /*0400*/  BSSY B1, `(.L_x_6) ;  /* 0x000001a000017945 */ /* 0x000fe80003800000 */
[----:B------:R-:W-:Y:S04]  /*0410*/  BSSY B0, `(.L_x_7) ;  /* 0x0000015000007945 */ /* 0x000fe80003800000 */
[----:B------:R-:W-:Y:S05]  /*0420*/  @P2 BRA `(.L_x_8) ;  /* 0x0000000000202947 */ /* 0x000fea0003800000 */
[----:B-12-4-:R-:W1:Y:S02]  /*0430*/  LDS R4, [UR36+0x34] ;  /* 0x00003424ff047984 */ /* 0x016e640008000800 */
[----:B-1----:R-:W-:-:S05]  /*0440*/  LOP3.LUT R4, R4, 0x38, RZ, 0xb8, !PT ;  /* 0x0000003804047812 */ /* 0x002fca00078eb8ff */
[----:B------:R1:W-:Y:S01]  /*0450*/  STS [UR36+0x34], R4 ;  /* 0x00003404ff007988 */ /* 0x0003e20008000824 */
[----:B------:R-:W-:Y:S05]  /*0460*/  @P2 BRA `(.L_x_9) ;  /* 0x0000000000202947 */ /* 0x000fea0003800000 */
[----:B-1----:R-:W1:Y:S01]  /*0470*/  LDS R4, [UR36+0x8] ;  /* 0x00000824ff047984 */ /* 0x002e620008000800 */
[----:B------:R-:W-:-:S05]  /*0480*/  IMAD.MOV.U32 R5, RZ, RZ, 0x780 ;  /* 0x00000780ff057424 */ /* 0x000fca00078e00ff */
[----:B-1----:R-:W-:-:S05]  /*0490*/  LOP3.LUT R4, R4, 0x300, R5, 0xd8, !PT ;  /* 0x0000030004047812 */ /* 0x002fca00078ed805 */
[----:B------:R3:W-:Y:S02]  /*04a0*/  STS [UR36+0x8], R4 ;  /* 0x00000804ff007988 */ /* 0x0007e40008000824 */
.L_x_8:
[----:B------:R-:W-:Y:S05]  /*04b0*/  @P2 BRA `(.L_x_10) ;  /* 0x0000000000282947 */ /* 0x000fea0003800000 */
[----:B-1234-:R-:W1:Y:S02]  /*04c0*/  LDS R4, [UR36+0x8] ;  /* 0x00000824ff047984 */ /* 0x01ee640008000800 */
[----:B-1----:R-:W-:-:S05]  /*04d0*/  LOP3.LUT R4, R4, 0x1800, RZ, 0xb8, !PT ;  /* 0x0000180004047812 */ /* 0x002fca00078eb8ff */
[----:B------:R2:W-:Y:S02]  /*04e0*/  STS [UR36+0x8], R4 ;  /* 0x00000804ff007988 */ /* 0x0005e40008000824 */
.L_x_9:
[----:B------:R-:W-:Y:S05]  /*04f0*/  @P2 BREAK B0 ;  /* 0x0000000000002942 */ /* 0x000fea0003800000 */
[----:B------:R-:W-:Y:S05]  /*0500*/  @P2 BRA `(.L_x_11) ;  /* 0x0000000000242947 */ /* 0x000fea0003800000 */
[----:B------:R-:W3:Y:S01]  /*0510*/  LDS R5, [UR36+0x8] ;  /* 0x00000824ff057984 */ /* 0x000ee20008000800 */
[----:B-12---:R-:W-:-:S05]  /*0520*/  IMAD.MOV.U32 R4, RZ, RZ, 0x6000 ;  /* 0x00006000ff047424 */ /* 0x006fca00078e00ff */
[----:B---3--:R-:W-:-:S04]  /*0530*/  LOP3.LUT R4, R5, 0x6000, R4, 0xd8, !PT ;  /* 0x0000600005047812 */ /* 0x008fc800078ed804 */
[----:B------:R-:W-:-:S05]  /*0540*/  LOP3.LUT R4, R4, 0x400000, RZ, 0xb8, !PT ;  /* 0x0040000004047812 */ /* 0x000fca00078eb8ff */
[----:B------:R5:W-:Y:S02]  /*0550*/  STS [UR36+0x8], R4 ;  /* 0x00000804ff007988 */ /* 0x000be40008000824 */
.L_x_10:
[----:B------:R-:W-:Y:S05]  /*0560*/  BSYNC B0 ;  /* 0x0000000000007941 */ /* 0x000fea0003800000 */
.L_x_7:
[----:B-12345:R-:W1:Y:S02]  /*0570*/  @!P2 LDS R4, [UR36+0x8] ;  /* 0x00000824ff04a984 */ /* 0x03ee640008000800 */
[----:B-1----:R-:W-:-:S05]  /*0580*/  @!P2 LOP3.LUT R4, R4, 0x8000, RZ, 0xb8, !PT ;  /* 0x000080000404a812 */ /* 0x002fca00078eb8ff */
[----:B------:R3:W-:Y:S02]  /*0590*/  @!P2 STS [UR36+0x8], R4 ;  /* 0x00000804ff00a988 */ /* 0x0007e40008000824 */
.L_x_11:
[----:B------:R-:W-:Y:S05]  /*05a0*/  BSYNC B1 ;  /* 0x0000000000017941 */ /* 0x000fea0003800000 */
.L_x_6:
[----:B------:R-:W-:Y:S05]  /*05b0*/  WARPSYNC.ALL ;  /* 0x0000000000007948 */ /* 0x000fea0003800000 */
[----:B------:R-:W4:Y:S02]  /*05c0*/  LDC R6, c[0x0][0x22c] ;  /* 0x00008b00ff067b82 */ /* 0x000f240000000800 */
[----:B----4-:R-:W-:Y:S01]  /*05d0*/  VIADD R6, R6, 0xffffffff ;  /* 0xffffffff06067836 */ /* 0x010fe20000000000 */
[----:B------:R-:W-:Y:S06]  /*05e0*/  @P0 BRA `(.L_x_12) ;  /* 0x0000000000280947 */ /* 0x000fec0003800000 */
[----:B-123--:R-:W1:Y:S01]  /*05f0*/  S2R R4, SR_LANEID ;  /* 0x0000000000047919 */ /* 0x00ee620000000000 */
[----:B------:R-:W-:Y:S05]  /*0600*/  WARPSYNC.ALL ;  /* 0x0000000000007948 */ /* 0x000fea0003800000 */
[----:B-1----:R-:W-:-:S05]  /*0610*/  IMAD.SHL.U32 R7, R4, 0x4, RZ ;  /* 0x0000000404077824 */ /* 0x002fca00078e00ff */
[----:B------:R-:W1:Y:S01]  /*0620*/  LDS R9, [R7+UR36] ;  /* 0x0000002407097984 */ /* 0x000e620008000800 */
[----:B------:R-:W-:-:S05]  /*0630*/  IADD3 R4, P1, R7, UR4, RZ ;  /* 0x0000000407047c10 */ /* 0x000fca000ff3e0ff */
[----:B------:R-:W-:-:S05]  /*0640*/  IMAD.X R5, RZ, RZ, UR5, P1 ;  /* 0x00000005ff057e24 */ /* 0x000fca00088e06ff */
[----:B-1----:R4:W5:Y:S01]  /*0650*/  ATOMG.E.EXCH.STRONG.GPU PT, RZ, [R4], R9 ;  /* 0x0000000904ff73a8 */ /* 0x00296200041ee100 */
[----:B------:R-:W-:-:S04]  /*0660*/  DEPBAR {5,4,3,2,1,0} ;  /* 0x0000003f0000791a */ /* 0x000fc80000000000 */
[----:B------:R4:W-:Y:S01]  /*0670*/  UTMACCTL.IV [UR4] ;  /* 0x00000000040079b9 */ /* 0x0009e20008000000 */
[----:B------:R-:W-:Y:S01]  /*0680*/  NOP ;  /* 0x0000000000007918 */ /* 0x000fe20000000000 */
.L_x_12:
[----:B------:R-:W-:Y:S05]  /*0690*/  @P0 BRA `(.L_x_13) ;  /* 0x00000000000c0947 */ /* 0x000fea0003800000 */
[----:B------:R0:W-:Y:S01]  /*06a0*/  UTMACMDFLUSH ;  /* 0x00000000000079b7 */ /* 0x0001e20000000000 */
[----:B------:R-:W-:Y:S05]  /*06b0*/  @P0 BRA `(.L_x_13) ;  /* 0x0000000000040947 */ /* 0x000fea0003800000 */
[----:B------:R-:W-:-:S04]  /*06c0*/  DEPBAR.LE SB0, 0x0 ;  /* 0x000080000000791a */ /* 0x000fc80000000000 */
.L_x_13:
[----:B------:R-:W-:Y:S05]  /*06d0*/  WARPSYNC.ALL ;  /* 0x0000000000007948 */ /* 0x000fea0003800000 */
[----:B-----5:R-:W-:Y:S06]  /*06e0*/  BAR.SYNC.DEFER_BLOCKING 0x0 ;  /* 0x0000000000007b1d */ /* 0x020fec0000010000 */
[----:B------:R-:W-:Y:S02]  /*06f0*/  BSSY B1, `(.L_x_14) ;  /* 0x000000b000017945 */ /* 0x000fe40003800000 */
[----:B------:R-:W-:Y:S06]  /*0700*/  BAR.SYNC.DEFER_BLOCKING 0x0 ;  /* 0x0000000000007b1d */ /* 0x000fec0000010000 */
[----:B------:R5:W-:Y:S01]  /*0710*/  @!P0 STS [R11], RZ ;  /* 0x000000ff0b008388 */ /* 0x000be20000000800 */
[----:B------:R-:W-:Y:S01]  /*0720*/  NOP ;  /* 0x0000000000007918 */ /* 0x000fe20000000000 */
[----:B------:R-:W-:Y:S05]  /*0730*/  @P2 BRA `(.L_x_15) ;  /* 0x0000000000182947 */ /* 0x000fea0003800000 */
[----:B-1234-:R-:W1:Y:S01]  /*0740*/  LDS R4, [UR36+0x8] ;  /* 0x00000824ff047984 */ /* 0x01ee620008000800 */
[----:B------:R-:W2:Y:S01]  /*0750*/  LDC.64 R8, c[0x0][0x218] ;  /* 0x00008600ff087b82 */ /* 0x000ea20000000a00 */
[----:B------:R-:W-:Y:S02]  /*0760*/  IMAD.MOV.U32 R5, RZ, RZ, 0x70 ;  /* 0x00000070ff057424 */ /* 0x000fe400078e00ff */
[----:B--2---:R2:W-:Y:S03]  /*0770*/  STS.64 [UR36], R8 ;  /* 0x00000008ff007988 */ /* 0x0045e60008000a24 */
[----:B-1----:R-:W-:-:S05]  /*0780*/  LOP3.LUT R4, R4, 0x10, R5, 0xd8, !PT ;  /* 0x0000001004047812 */ /* 0x002fca00078ed805 */
[----:B------:R2:W-:Y:S02]  /*0790*/  STS [UR36+0x8], R4 ;  /* 0x00000804ff007988 */ /* 0x0005e40008000824 */
.L_x_15:
[----:B----4-:R-:W-:Y:S05]  /*07a0*/  BSYNC B1 ;  /* 0x0000000000017941 */ /* 0x010fea0003800000 */
.L_x_14:
[----:B------:R-:W-:Y:S04]  /*07b0*/  BSSY B1, `(.L_x_16) ;  /* 0x000000a000017945 */ /* 0x000fe80003800000 */
[----:B------:R-:W-:Y:S05]  /*07c0*/  @P2 BRA `(.L_x_17) ;  /* 0x0000000000202947 */ /* 0x000fea0003800000 */
[----:B-123--:R-:W1:Y:S01]  /*07d0*/  LDS R4, [UR36+0x34] ;  /* 0x00003424ff047984 */ /* 0x00ee620008000800 */
[----:B------:R-:W-:Y:S02]  /*07e0*/  IMAD.MOV.U32 R7, RZ, RZ, 0x3f000000 ;  /* 0x3f000000ff077424 */ /* 0x000fe400078e00ff */
[----:B------:R-:W-:Y:S01]  /*07f0*/  @!P2 IMAD.MOV.U32 R5, RZ, RZ, 0x7f ;  /* 0x0000007fff05a424 */ /* 0x000fe200078e00ff */
[----:B------:R-:W2:Y:S02]  /*0800*/  @!P2 LDS R8, [UR36+0x38] ;  /* 0x00003824ff08a984 */ /* 0x000ea40008000800 */
[----:B-1----:R-:W-:Y:S02]  /*0810*/  LOP3.LUT R4, R4, 0xff000000, R7, 0xb8, !PT ;  /* 0xff00000004047812 */ /* 0x002fe400078eb807 */
[----:B--2---:R-:W-:-:S03]  /*0820*/  @!P2 LOP3.LUT R5, R8, 0xff, R5, 0xb8, !PT ;  /* 0x000000ff0805a812 */ /* 0x004fc600078eb805 */
[----:B------:R4:W-:Y:S04]  /*0830*/  STS [UR36+0x34], R4 ;  /* 0x00003404ff007988 */ /* 0x0009e80008000824 */
[----:B------:R4:W-:Y:S02]  /*0840*/  @!P2 STS [UR36+0x38], R5 ;  /* 0x00003805ff00a988 */ /* 0x0009e40008000824 */
.L_x_17:
[----:B------:R-:W-:Y:S05]  /*0850*/  BSYNC B1 ;  /* 0x0000000000017941 */ /* 0x000fea0003800000 */
.L_x_16:
[----:B------:R-:W-:Y:S04]  /*0860*/  BSSY B1, `(.L_x_18) ;  /* 0x0000004000017945 */ /* 0x000fe80003800000 */
[----:B------:R-:W-:Y:S05]  /*0870*/  @P2 BRA `(.L_x_19) ;  /* 0x0000000000082947 */ /* 0x000fea0003800000 */
[----:B------:R1:W-:Y:S04]  /*0880*/  STS [UR36+0x24], R12 ;  /* 0x0000240cff007988 */ /* 0x0003e80008000824 */
[----:B------:R1:W-:Y:S02]  /*0890*/  STS [UR36+0x20], R6 ;  /* 0x00002006ff007988 */ /* 0x0003e40008000824 */
.L_x_19:
[----:B------:R-:W-:Y:S05]  /*08a0*/  BSYNC B1 ;  /* 0x0000000000017941 */ /* 0x000fea0003800000 */
.L_x_18:
[----:B------:R-:W-:Y:S04]  /*08b0*/  BSSY B1, `(.L_x_20) ;  /* 0x000000e000017945 */ /* 0x000fe80003800000 */
[----:B------:R-:W-:Y:S05]  /*08c0*/  @P2 BRA `(.L_x_21) ;  /* 0x0000000000302947 */ /* 0x000fea0003800000 */
[----:B----4-:R-:W4:Y:S01]  /*08d0*/  LDS R5, [UR36+0x34] ;  /* 0x00003424ff057984 */ /* 0x010f220008000800 */
[----:B-1----:R-:W1:Y:S03]  /*08e0*/  LDC.64 R12, c[0x0][0x240] ;  /* 0x00009000ff0c7b82 */ /* 0x002e660000000a00 */
[----:B--23--:R-:W2:Y:S01]  /*08f0*/  LDS R4, [UR36+0x1c] ;  /* 0x00001c24ff047984 */ /* 0x00cea20008000800 */
[C---:B-1----:R-:W-:Y:S01]  /*0900*/  SHF.L.U64.HI R8, R12.reuse, 0x1, R13 ;  /* 0x000000010c087819 */ /* 0x042fe2000001020d */
[----:B------:R-:W-:-:S03]  /*0910*/  IMAD.SHL.U32 R7, R12, 0x2, RZ ;  /* 0x000000020c077824 */ /* 0x000fc600078e00ff */
[--C-:B------:R-:W-:Y:S02]  /*0920*/  SHF.R.U32.HI R9, RZ, 0x4, R8.reuse ;  /* 0x00000004ff097819 */ /* 0x100fe40000011608 */
[----:B------:R-:W-:-:S05]  /*0930*/  SHF.R.U64 R7, R7, 0x4, R8 ;  /* 0x0000000407077819 */ /* 0x000fca0000001208 */
[----:B------:R1:W-:Y:S01]  /*0940*/  STS [UR36+0xc], R7 ;  /* 0x00000c07ff007988 */ /* 0x0003e20008000824 */
[----:B----4-:R-:W-:Y:S02]  /*0950*/  LOP3.LUT R5, R5, 0x7, RZ, 0xb8, !PT ;  /* 0x0000000705057812 */ /* 0x010fe400078eb8ff */
[----:B--2---:R-:W-:-:S03]  /*0960*/  LOP3.LUT R4, R4, 0xf, R9, 0xb8, !PT ;  /* 0x0000000f04047812 */ /* 0x004fc600078eb809 */
[----:B------:R1:W-:Y:S04]  /*0970*/  STS [UR36+0x34], R5 ;  /* 0x00003405ff007988 */ /* 0x0003e80008000824 */
[----:B------:R1:W-:Y:S02]  /*0980*/  STS [UR36+0x1c], R4 ;  /* 0x00001c04ff007988 */ /* 0x0003e40008000824 */
.L_x_21:
[----:B------:R-:W-:Y:S05]  /*0990*/  BSYNC B1 ;  /* 0x0000000000017941 */ /* 0x000fea0003800000 */
.L_x_20:
[----:B------:R-:W-:Y:S04]  /*09a0*/  BSSY B2, `(.L_x_22) ;  /* 0x000001a000027945 */ /* 0x000fe80003800000 */
[----:B------:R-:W-:Y:S04]  /*09b0*/  BSSY B1, `(.L_x_23) ;  /* 0x0000015000017945 */ /* 0x000fe80003800000 */
[----:B------:R-:W-:Y:S05]  /*09c0*/  @P2 BRA `(.L_x_24) ;  /* 0x0000000000202947 */ /* 0x000fea0003800000 */
[----:B-1234-:R-:W1:Y:S02]  /*09d0*/  LDS R4, [UR36+0x34] ;  /* 0x00003424ff047984 */ /* 0x01ee640008000800 */
[----:B-1----:R-:W-:-:S05]  /*09e0*/  LOP3.LUT R4, R4, 0x38, RZ, 0xb8, !PT ;  /* 0x0000003804047812 */ /* 0x002fca00078eb8ff */
[----:B------:R1:W-:Y:S01]  /*09f0*/  STS [UR36+0x34], R4 ;  /* 0x00003404ff007988 */ /* 0x0003e20008000824 */
[----:B------:R-:W-:Y:S05]  /*0a00*/  @P2 BRA `(.L_x_25) ;  /* 0x0000000000202947 */ /* 0x000fea0003800000 */
[----:B-1----:R-:W1:Y:S01]  /*0a10*/  LDS R4, [UR36+0x8] ;  /* 0x00000824ff047984 */ /* 0x002e620008000800 */
[----:B------:R-:W-:-:S05]  /*0a20*/  IMAD.MOV.U32 R5, RZ, RZ, 0x780 ;  /* 0x00000780ff057424 */ /* 0x000fca00078e00ff */
[----:B-1----:R-:W-:-:S05]  /*0a30*/  LOP3.LUT R4, R4, 0x300, R5, 0xd8, !PT ;  /* 0x0000030004047812 */ /* 0x002fca00078ed805 */
[----:B------:R1:W-:Y:S02]  /*0a40*/  STS [UR36+0x8], R4 ;  /* 0x00000804ff007988 */ /* 0x0003e40008000824 */
.L_x_24:
[----:B------:R-:W-:Y:S05]  /*0a50*/  @P2 BRA `(.L_x_26) ;  /* 0x0000000000282947 */ /* 0x000fea0003800000 */
[----:B-1234-:R-:W1:Y:S02]  /*0a60*/  LDS R4, [UR36+0x8] ;  /* 0x00000824ff047984 */ /* 0x01ee640008000800 */
[----:B-1----:R-:W-:-:S05]  /*0a70*/  LOP3.LUT R4, R4, 0x1800, RZ, 0xb8, !PT ;  /* 0x0000180004047812 */ /* 0x002fca00078eb8ff */
[----:B------:R2:W-:Y:S02]  /*0a80*/  STS [UR36+0x8], R4 ;  /* 0x00000804ff007988 */ /* 0x0005e40008000824 */
.L_x_25:
[----:B------:R-:W-:Y:S05]  /*0a90*/  @P2 BREAK B1 ;  /* 0x0000000000012942 */ /* 0x000fea0003800000 */
[----:B------:R-:W-:Y:S05]  /*0aa0*/  @P2 BRA `(.L_x_27) ;  /* 0x0000000000242947 */ /* 0x000fea0003800000 */
[----:B-12---:R-:W1:Y:S01]  /*0ab0*/  LDS R4, [UR36+0x8] ;  /* 0x00000824ff047984 */ /* 0x006e620008000800 */
[----:B------:R-:W-:-:S05]  /*0ac0*/  IMAD.MOV.U32 R5, RZ, RZ, 0x6000 ;  /* 0x00006000ff057424 */ /* 0x000fca00078e00ff */
[----:B-1----:R-:W-:-:S04]  /*0ad0*/  LOP3.LUT R4, R4, 0x6000, R5, 0xd8, !PT ;  /* 0x0000600004047812 */ /* 0x002fc800078ed805 */
[----:B------:R-:W-:-:S05]  /*0ae0*/  LOP3.LUT R4, R4, 0x400000, RZ, 0xb8, !PT ;  /* 0x0040000004047812 */ /* 0x000fca00078eb8ff */
[----:B------:R1:W-:Y:S02]  /*0af0*/  STS [UR36+0x8], R4 ;  /* 0x00000804ff007988 */ /* 0x0003e40008000824 */
.L_x_26:
[----:B------:R-:W-:Y:S05]  /*0b00*/  BSYNC B1 ;  /* 0x0000000000017941 */ /* 0x000fea0003800000 */
.L_x_23:
[----:B-1234-:R-:W1:Y:S02]  /*0b10*/  @!P2 LDS R4, [UR36+0x8] ;  /* 0x00000824ff04a984 */ /* 0x01ee640008000800 */
[----:B-1----:R-:W-:-:S05]  /*0b20*/  @!P2 LOP3.LUT R4, R4, 0x8000, RZ, 0xb8, !PT ;  /* 0x000080000404a812 */ /* 0x002fca00078eb8ff */
[----:B------:R3:W-:Y:S02]  /*0b30*/  @!P2 STS [UR36+0x8], R4 ;  /* 0x00000804ff00a988 */ /* 0x0007e40008000824 */
.L_x_27:
[----:B------:R-:W-:Y:S05]  /*0b40*/  BSYNC B2 ;  /* 0x0000000000027941 */ /* 0x000fea0003800000 */
.L_x_22:
[----:B------:R-:W-:Y:S05]  /*0b50*/  WARPSYNC.ALL ;  /* 0x0000000000007948 */ /* 0x000fea0003800000 */
[----:B------:R-:W-:-:S04]  /*0b60*/  UIADD3 UR7, UR8, 0x80, URZ ;  /* 0x0000008008077890 */ /* 0x000fc8000fffe03f */
[----:B------:R-:W-:-:S04]  /*0b70*/  UIADD3 UR6, UP0, UR7, UR38, URZ ;  /* 0x0000002607067290 */ /* 0x000fc8000ff1e03f */
[----:B------:R-:W-:Y:S01]  /*0b80*/  ULEA.HI.X.SX32 UR7, UR7, UR39, 0x1, UP0 ;  /* 0x0000002707077291 */ /* 0x000fe200080f0e3f */
[----:B------:R-:W-:Y:S11]  /*0b90*/  @P0 BRA `(.L_x_28) ;  /* 0x0000000000280947 */ /* 0x000ff60003800000 */
[----:B-123--:R-:W1:Y:S01]  /*0ba0*/  S2R R4, SR_LANEID ;  /* 0x0000000000047919 */ /* 0x00ee620000000000 */
[----:B------:R-:W-:Y:S05]  /*0bb0*/  WARPSYNC.ALL ;  /* 0x0000000000007948 */ /* 0x000fea0003800000 */
[----:B-1----:R-:W-:-:S05]  /*0bc0*/  IMAD.SHL.U32 R8, R4, 0x4, RZ ;  /* 0x0000000404087824 */ /* 0x002fca00078e00ff */
[----:B------:R-:W1:Y:S01]  /*0bd0*/  LDS R7, [R8+UR36] ;  /* 0x0000002408077984 */ /* 0x000e620008000800 */
[----:B------:R-:W-:-:S05]  /*0be0*/  IADD3 R4, P1, R8, UR6, RZ ;  /* 0x0000000608047c10 */ /* 0x000fca000ff3e0ff */
[----:B------:R-:W-:-:S05]  /*0bf0*/  IMAD.X R5, RZ, RZ, UR7, P1 ;  /* 0x00000007ff057e24 */ /* 0x000fca00088e06ff */
[----:B-1----:R4:W2:Y:S01]  /*0c00*/  ATOMG.E.EXCH.STRONG.GPU PT, RZ, [R4], R7 ;  /* 0x0000000704ff73a8 */ /* 0x0028a200041ee100 */
[----:B------:R-:W-:-:S04]  /*0c10*/  DEPBAR {5,4,3,2,1,0} ;  /* 0x0000003f0000791a */ /* 0x000fc80000000000 */
[----:B------:R4:W-:Y:S01]  /*0c20*/  UTMACCTL.IV [UR6] ;  /* 0x00000000060079b9 */ /* 0x0009e20008000000 */
[----:B------:R-:W-:Y:S01]  /*0c30*/  NOP ;  /* 0x0000000000007918 */ /* 0x000fe20000000000 */
.L_x_28:
[----:B------:R-:W-:Y:S05]  /*0c40*/  @P0 BRA `(.L_x_29) ;  /* 0x00000000000c0947 */ /* 0x000fea0003800000 */
[----:B------:R0:W-:Y:S01]  /*0c50*/  UTMACMDFLUSH ;  /* 0x00000000000079b7 */ /* 0x0001e20000000000 */
[----:B------:R-:W-:Y:S05]  /*0c60*/  @P0 BRA `(.L_x_29) ;  /* 0x0000000000040947 */ /* 0x000fea0003800000 */
[----:B------:R-:W-:-:S04]  /*0c70*/  DEPBAR.LE SB0, 0x0 ;  /* 0x000080000000791a */ /* 0x000fc80000000000 */
.L_x_29:
[----:B------:R-:W-:Y:S05]  /*0c80*/  WARPSYNC.ALL ;  /* 0x0000000000007948 */ /* 0x000fea0003800000 */
[----:B--2---:R-:W-:Y:S06]  /*0c90*/  BAR.SYNC.DEFER_BLOCKING 0x0 ;  /* 0x0000000000007b1d */ /* 0x004fec0000010000 */
[----:B------:R-:W-:Y:S02]  /*0ca0*/  BSSY B2, `(.L_x_30) ;  /* 0x000000b000027945 */ /* 0x000fe40003800000 */
[----:B------:R-:W-:Y:S06]  /*0cb0*/  BAR.SYNC.DEFER_BLOCKING 0x0 ;  /* 0x0000000000007b1d */ /* 0x000fec0000010000 */
[----:B------:R2:W-:Y:S01]  /*0cc0*/  @!P0 STS [R11], RZ ;  /* 0x000000ff0b008388 */ /* 0x0005e20000000800 */
[----:B------:R-:W-:Y:S01]  /*0cd0*/  NOP ;  /* 0x0000000000007918 */ /* 0x000fe20000000000 */
[----:B------:R-:W-:Y:S05]  /*0ce0*/  @P2 BRA `(.L_x_31) ;  /* 0x0000000000182947 */ /* 0x000fea0003800000 */
[----:B-1-34-:R-:W1:Y:S01]  /*0cf0*/  LDS R4, [UR36+0x8] ;  /* 0x00000824ff047984 */ /* 0x01ae620008000800 */
[----:B------:R-:W3:Y:S01]  /*0d00*/  LDC.64 R8, c[0x0][0x220] ;  /* 0x00008800ff087b82 */ /* 0x000ee20000000a00 */
[----:B------:R-:W-:Y:S02]  /*0d10*/  IMAD.MOV.U32 R5, RZ, RZ, 0x70 ;  /* 0x00000070ff057424 */ /* 0x000fe400078e00ff */
[----:B---3--:R3:W-:Y:S03]  /*0d20*/  STS.64 [UR36], R8 ;  /* 0x00000008ff007988 */ /* 0x0087e60008000a24 */
[----:B-1----:R-:W-:-:S05]  /*0d30*/  LOP3.LUT R4, R4, 0x10, R5, 0xd8, !PT ;  /* 0x0000001004047812 */ /* 0x002fca00078ed805 */
[----:B------:R3:W-:Y:S02]  /*0d40*/  STS [UR36+0x8], R4 ;  /* 0x00000804ff007988 */ /* 0x0007e40008000824 */
.L_x_31:
[----:B----4-:R-:W-:Y:S05]  /*0d50*/  BSYNC B2 ;  /* 0x0000000000027941 */ /* 0x010fea0003800000 */
.L_x_30:
[----:B------:R-:W-:Y:S04]  /*0d60*/  BSSY B3, `(.L_x_32) ;  /* 0x0000011000037945 */ /* 0x000fe80003800000 */
[----:B------:R-:W-:Y:S04]  /*0d70*/  BSSY B2, `(.L_x_33) ;  /* 0x000000e000027945 */ /* 0x000fe80003800000 */
[----:B------:R-:W-:Y:S05]  /*0d80*/  @P2 BRA `(.L_x_34) ;  /* 0x0000000000242947 */ /* 0x000fea0003800000 */
[----:B-1-3--:R-:W1:Y:S01]  /*0d90*/  LDS R4, [UR36+0x34] ;  /* 0x00003424ff047984 */ /* 0x00ae620008000800 */
[----:B------:R-:W-:-:S05]  /*0da0*/  IMAD.MOV.U32 R5, RZ, RZ, 0x3f000000 ;  /* 0x3f000000ff057424 */ /* 0x000fca00078e00ff */
[----:B-1----:R-:W-:-:S05]  /*0db0*/  LOP3.LUT R4, R4, 0xff000000, R5, 0xb8, !PT ;  /* 0xff00000004047812 */ /* 0x002fca00078eb805 */
[----:B------:R1:W-:Y:S01]  /*0dc0*/  STS [UR36+0x34], R4 ;  /* 0x00003404ff007988 */ /* 0x0003e20008000824 */
[----:B------:R-:W-:Y:S05]  /*0dd0*/  @P2 BRA `(.L_x_35) ;  /* 0x00000000001c2947 */ /* 0x000fea0003800000 */
[----:B-1----:R-:W1:Y:S01]  /*0de0*/  LDS R4, [UR36+0x38] ;  /* 0x00003824ff047984 */ /* 0x002e620008000800 */
[----:B------:R-:W-:-:S05]  /*0df0*/  IMAD.MOV.U32 R5, RZ, RZ, 0xff ;  /* 0x000000ffff057424 */ /* 0x000fca00078e00ff */
[----:B-1----:R-:W-:-:S05]  /*0e00*/  LOP3.LUT R4, R4, 0xff, R5, 0xb8, !PT ;  /* 0x000000ff04047812 */ /* 0x002fca00078eb805 */
[----:B------:R4:W-:Y:S02]  /*0e10*/  STS [UR36+0x38], R4 ;  /* 0x00003804ff007988 */ /* 0x0009e40008000824 */
.L_x_34:
[----:B------:R-:W-:Y:S05]  /*0e20*/  @P2 BREAK B2 ;  /* 0x0000000000022942 */ /* 0x000fea0003800000 */
[----:B------:R-:W-:Y:S05]  /*0e30*/  @P2 BRA `(.L_x_36) ;  /* 0x00000000000c2947 */ /* 0x000fea0003800000 */
[----:B------:R1:W-:Y:S02]  /*0e40*/  STS [UR36+0x20], R6 ;  /* 0x00002006ff007988 */ /* 0x0003e40008000824 */
.L_x_35:
[----:B------:R-:W-:Y:S05]  /*0e50*/  BSYNC B2 ;  /* 0x0000000000027941 */ /* 0x000fea0003800000 */
.L_x_33:
[----:B------:R1:W-:Y:S02]  /*0e60*/  @!P2 STS [UR36+0x24], R3 ;  /* 0x00002403ff00a988 */ /* 0x0003e40008000824 */
.L_x_36:
[----:B------:R-:W-:Y:S05]  /*0e70*/  BSYNC B3 ;  /* 0x0000000000037941 */ /* 0x000fea0003800000 */
.L_x_32:
[----:B------:R-:W-:Y:S05]  /*0e80*/  WARPSYNC.ALL ;  /* 0x0000000000007948 */ /* 0x000fea0003800000 */
[----:B------:R-:W-:Y:S04]  /*0e90*/  BSSY B3, `(.L_x_37) ;  /* 0x000000e000037945 */ /* 0x000fe80003800000 */
[----:B------:R-:W-:Y:S05]  /*0ea0*/  @P2 BRA `(.L_x_38) ;  /* 0x0000000000302947 */ /* 0x000fea0003800000 */
[----:B-1-34-:R-:W1:Y:S01]  /*0eb0*/  LDS R4, [UR36+0x34] ;  /* 0x00003424ff047984 */ /* 0x01ae620008000800 */
[----:B------:R-:W3:Y:S03]  /*0ec0*/  LDC.64 R8, c[0x0][0x248] ;  /* 0x00009200ff087b82 */ /* 0x000ee60000000a00 */
[----:B------:R-:W4:Y:S01]  /*0ed0*/  LDS R3, [UR36+0x1c] ;  /* 0x00001c24ff037984 */ /* 0x000f220008000800 */
[C---:B---3--:R-:W-:Y:S01]  /*0ee0*/  SHF.L.U64.HI R6, R8.reuse, 0x1, R9 ;  /* 0x0000000108067819 */ /* 0x048fe20000010209 */
[----:B------:R-:W-:-:S03]  /*0ef0*/  IMAD.SHL.U32 R5, R8, 0x2, RZ ;  /* 0x0000000208057824 */ /* 0x000fc600078e00ff */
[--C-:B------:R-:W-:Y:S02]  /*0f00*/  SHF.R.U32.HI R8, RZ, 0x4, R6.reuse ;  /* 0x00000004ff087819 */ /* 0x100fe40000011606 */
[----:B------:R-:W-:-:S05]  /*0f10*/  SHF.R.U64 R5, R5, 0x4, R6 ;  /* 0x0000000405057819 */ /* 0x000fca0000001206 */
[----:B------:R3:W-:Y:S01]  /*0f20*/  STS [UR36+0xc], R5 ;  /* 0x00000c05ff007988 */ /* 0x0007e20008000824 */
[----:B-1----:R-:W-:Y:S02]  /*0f30*/  LOP3.LUT R4, R4, 0x7, RZ, 0xb8, !PT ;  /* 0x0000000704047812 */ /* 0x002fe400078eb8ff */
[----:B----4-:R-:W-:-:S03]  /*0f40*/  LOP3.LUT R3, R3, 0xf, R8, 0xb8, !PT ;  /* 0x0000000f03037812 */ /* 0x010fc600078eb808 */
[----:B------:R3:W-:Y:S04]  /*0f50*/  STS [UR36+0x34], R4 ;  /* 0x00003404ff007988 */ /* 0x0007e80008000824 */
[----:B------:R3:W-:Y:S02]  /*0f60*/  STS [UR36+0x1c], R3 ;  /* 0x00001c03ff007988 */ /* 0x0007e40008000824 */
.L_x_38:
[----:B------:R-:W-:Y:S05]  /*0f70*/  BSYNC B3 ;  /* 0x0000000000037941 */ /* 0x000fea0003800000 */
.L_x_37:
[----:B------:R-:W-:Y:S04]  /*0f80*/  BSSY B3, `(.L_x_39) ;  /* 0x000001a000037945 */ /* 0x000fe80003800000 */
[----:B------:R-:W-:Y:S04]  /*0f90*/  BSSY B4, `(.L_x_40) ;  /* 0x0000015000047945 */ /* 0x000fe80003800000 */
[----:B------:R-:W-:Y:S05]  /*0fa0*/  @P2 BRA `(.L_x_41) ;  /* 0x0000000000202947 */ /* 0x000fea0003800000 */
[----:B-1-3--:R-:W1:Y:S02]  /*0fb0*/  LDS R3, [UR36+0x34] ;  /* 0x00003424ff037984 */ /* 0x00ae640008000800 */
[----:B-1----:R-:W-:-:S05]  /*0fc0*/  LOP3.LUT R3, R3, 0x38, RZ, 0xb8, !PT ;  /* 0x0000003803037812 */ /* 0x002fca00078eb8ff */
[----:B------:R1:W-:Y:S01]  /*0fd0*/  STS [UR36+0x34], R3 ;  /* 0x00003403ff007988 */ /* 0x0003e20008000824 */
[----:B------:R-:W-:Y:S05]  /*0fe0*/  @P2 BRA `(.L_x_42) ;  /* 0x0000000000202947 */ /* 0x000fea0003800000 */
[----:B-1----:R-:W1:Y:S01]  /*0ff0*/  LDS R3, [UR36+0x8] ;  /* 0x00000824ff037984 */ /* 0x002e620008000800 */
[----:B----4-:R-:W-:-:S05]  /*1000*/  IMAD.MOV.U32 R4, RZ, RZ, 0x780 ;  /* 0x00000780ff047424 */ /* 0x010fca00078e00ff */
[----:B-1----:R-:W-:-:S05]  /*1010*/  LOP3.LUT R3, R3, 0x300, R4, 0xd8, !PT ;  /* 0x0000030003037812 */ /* 0x002fca00078ed804 */
[----:B------:R1:W-:Y:S02]  /*1020*/  STS [UR36+0x8], R3 ;  /* 0x00000803ff007988 */ /* 0x0003e40008000824 */
.L_x_41:
[----:B------:R-:W-:Y:S05]  /*1030*/  @P2 BRA `(.L_x_43) ;  /* 0x0000000000282947 */ /* 0x000fea0003800000 */
[----:B-1-3--:R-:W1:Y:S02]  /*1040*/  LDS R3, [UR36+0x8] ;  /* 0x00000824ff037984 */ /* 0x00ae640008000800 */
[----:B-1----:R-:W-:-:S05]  /*1050*/  LOP3.LUT R3, R3, 0x1800, RZ, 0xb8, !PT ;  /* 0x0000180003037812 */ /* 0x002fca00078eb8ff */
[----:B------:R3:W-:Y:S02]  /*1060*/  STS [UR36+0x8], R3 ;  /* 0x00000803ff007988 */ /* 0x0007e40008000824 */
.L_x_42:
[----:B------:R-:W-:Y:S05]  /*1070*/  @P2 BREAK B4 ;  /* 0x0000000000042942 */ /* 0x000fea0003800000 */
[----:B------:R-:W-:Y:S05]  /*1080*/  @P2 BRA `(.L_x_44) ;  /* 0x0000000000242947 */ /* 0x000fea0003800000 */
[----:B-1-3--:R-:W1:Y:S01]  /*1090*/  LDS R3, [UR36+0x8] ;  /* 0x00000824ff037984 */ /* 0x00ae620008000800 */
[----:B----4-:R-:W-:-:S05]  /*10a0*/  IMAD.MOV.U32 R4, RZ, RZ, 0x6000 ;  /* 0x00006000ff047424 */ /* 0x010fca00078e00ff */
[----:B-1----:R-:W-:-:S04]  /*10b0*/  LOP3.LUT R3, R3, 0x6000, R4, 0xd8, !PT ;  /* 0x0000600003037812 */ /* 0x002fc800078ed804 */
[----:B------:R-:W-:-:S05]  /*10c0*/  LOP3.LUT R3, R3, 0x400000, RZ, 0xb8, !PT ;  /* 0x0040000003037812 */ /* 0x000fca00078eb8ff */
[----:B------:R1:W-:Y:S02]  /*10d0*/  STS [UR36+0x8], R3 ;  /* 0x00000803ff007988 */ /* 0x0003e40008000824 */
.L_x_43:
[----:B------:R-:W-:Y:S05]  /*10e0*/  BSYNC B4 ;  /* 0x0000000000047941 */ /* 0x000fea0003800000 */
.L_x_40:
[----:B-1-3--:R-:W1:Y:S02]  /*10f0*/  @!P2 LDS R3, [UR36+0x8] ;  /* 0x00000824ff03a984 */ /* 0x00ae640008000800 */
[----:B-1----:R-:W-:-:S05]  /*1100*/  @!P2 LOP3.LUT R3, R3, 0x8000, RZ, 0xb8, !PT ;  /* 0x000080000303a812 */ /* 0x002fca00078eb8ff */
[----:B------:R1:W-:Y:S02]  /*1110*/  @!P2 STS [UR36+0x8], R3 ;  /* 0x00000803ff00a988 */ /* 0x0003e40008000824 */
.L_x_44:
[----:B------:R-:W-:Y:S05]  /*1120*/  BSYNC B3 ;  /* 0x0000000000037941 */ /* 0x000fea0003800000 */
.L_x_39:
[----:B------:R-:W-:Y:S05]  /*1130*/  WARPSYNC.ALL ;  /* 0x0000000000007948 */ /* 0x000fea0003800000 */
[----:B------:R-:W-:Y:S01]  /*1140*/  UIADD3 UR8, UR8, 0x100, URZ ;  /* 0x0000010008087890 */ /* 0x000fe2000fffe03f */
[----:B------:R-:W-:Y:S02]  /*1150*/  ISETP.GE.AND P1, PT, R10, 0x1, PT ;  /* 0x000000010a00780c */ /* 0x000fe40003f26270 */
[----:B------:R-:W-:Y:S02]  /*1160*/  CS2R R56, SRZ ;  /* 0x0000000000387805 */ /* 0x000fe4000001ff00 */
[----:B------:R-:W-:Y:S01]  /*1170*/  CS2R R58, SRZ ;  /* 0x00000000003a7805 */ /* 0x000fe2000001ff00 */
[----:B------:R-:W-:Y:S01]  /*1180*/  UIADD3 UR52, UP0, UR8, UR38, URZ ;  /* 0x0000002608347290 */ /* 0x000fe2000ff1e03f */
[----:B------:R-:W-:-:S02]  /*1190*/  CS2R R60, SRZ ;  /* 0x00000000003c7805 */ /* 0x000fc4000001ff00 */
[----:B------:R-:W-:Y:S02]  /*11a0*/  CS2R R62, SRZ ;  /* 0x00000000003e7805 */ /* 0x000fe4000001ff00 */
[----:B------:R-:W-:Y:S01]  /*11b0*/  CS2R R64, SRZ ;  /* 0x0000000000407805 */ /* 0x000fe2000001ff00 */
[----:B------:R-:W-:Y:S01]  /*11c0*/  ULEA.HI.X.SX32 UR39, UR8, UR39, 0x1, UP0 ;  /* 0x0000002708277291 */ /* 0x000fe200080f0e3f */
[----:B------:R-:W-:Y:S02]  /*11d0*/  CS2R R66, SRZ ;  /* 0x0000000000427805 */ /* 0x000fe4000001ff00 */
[----:B------:R-:W-:Y:S02]  /*11e0*/  CS2R R68, SRZ ;  /* 0x0000000000447805 */ /* 0x000fe4000001ff00 */
[----:B------:R-:W-:Y:S02]  /*11f0*/  CS2R R70, SRZ ;  /* 0x0000000000467805 */ /* 0x000fe4000001ff00 */
[----:B------:R-:W-:-:S02]  /*1200*/  CS2R R72, SRZ ;  /* 0x0000000000487805 */ /* 0x000fc4000001ff00 */
[----:B------:R-:W-:Y:S02]  /*1210*/  CS2R R74, SRZ ;  /* 0x00000000004a7805 */ /* 0x000fe4000001ff00 */
[----:B------:R-:W-:Y:S02]  /*1220*/  CS2R R76, SRZ ;  /* 0x00000000004c7805 */ /* 0x000fe4000001ff00 */
        /* <DEDUP_REMOVED lines=8> */
[----:B------:R-:W-:Y:S01]  /*12b0*/  CS2R R30, SRZ ;  /* 0x00000000001e7805 */ /* 0x000fe2000001ff00 */
[----:B------:R-:W-:Y:S01]  /*12c0*/  IMAD.MOV.U32 R32, RZ, RZ, RZ ;  /* 0x000000ffff207224 */ /* 0x000fe200078e00ff */
[----:B------:R-:W-:Y:S06]  /*12d0*/  @P0 BRA `(.L_x_45) ;  /* 0x00000000002c0947 */ /* 0x000fec0003800000 */
[----:B-1-3--:R-:W1:Y:S01]  /*12e0*/  S2R R3, SR_LANEID ;  /* 0x0000000000037919 */ /* 0x00ae620000000000 */
[----:B------:R-:W-:Y:S05]  /*12f0*/  WARPSYNC.ALL ;  /* 0x0000000000007948 */ /* 0x000fea0003800000 */
[----:B-1----:R-:W-:-:S05]  /*1300*/  IMAD.SHL.U32 R6, R3, 0x4, RZ ;  /* 0x0000000403067824 */ /* 0x002fca00078e00ff */
[----:B------:R-:W1:Y:S01]  /*1310*/  LDS R3, [R6+UR36] ;  /* 0x0000002406037984 */ /* 0x000e620008000800 */
[----:B----4-:R-:W-:Y:S01]  /*1320*/  IADD3 R4, P3, R6, UR52, RZ ;  /* 0x0000003406047c10 */ /* 0x010fe2000ff7e0ff */
[----:B------:R-:W-:-:S04]  /*1330*/  UMOV UR38, UR52 ;  /* 0x0000003400267c82 */ /* 0x000fc80008000000 */
[----:B------:R-:W-:-:S05]  /*1340*/  IMAD.X R5, RZ, RZ, UR39, P3 ;  /* 0x00000027ff057e24 */ /* 0x000fca00098e06ff */
[----:B-1----:R1:W3:Y:S01]  /*1350*/  ATOMG.E.EXCH.STRONG.GPU PT, RZ, [R4], R3 ;  /* 0x0000000304ff73a8 */ /* 0x0022e200041ee100 */
[----:B------:R-:W-:-:S04]  /*1360*/  DEPBAR {5,4,3,2,1,0} ;  /* 0x0000003f0000791a */ /* 0x000fc80000000000 */
[----:B------:R1:W-:Y:S01]  /*1370*/  UTMACCTL.IV [UR38] ;  /* 0x00000000260079b9 */ /* 0x0003e20008000000 */
[----:B------:R-:W-:Y:S01]  /*1380*/  NOP ;  /* 0x0000000000007918 */ /* 0x000fe20000000000 */
.L_x_45:
[----:B------:R-:W-:Y:S05]  /*1390*/  @P0 BRA `(.L_x_46) ;  /* 0x00000000000c0947 */ /* 0x000fea0003800000 */
[----:B------:R0:W-:Y:S01]  /*13a0*/  UTMACMDFLUSH ;  /* 0x00000000000079b7 */ /* 0x0001e20000000000 */
[----:B------:R-:W-:Y:S05]  /*13b0*/  @P0 BRA `(.L_x_46) ;  /* 0x0000000000040947 */ /* 0x000fea0003800000 */
[----:B------:R-:W-:-:S04]  /*13c0*/  DEPBAR.LE SB0, 0x0 ;  /* 0x000080000000791a */ /* 0x000fc80000000000 */
.L_x_46:
[----:B------:R-:W-:Y:S05]  /*13d0*/  WARPSYNC.ALL ;  /* 0x0000000000007948 */ /* 0x000fea0003800000 */
[----:B---3--:R-:W-:Y:S01]  /*13e0*/  BAR.SYNC.DEFER_BLOCKING 0x0 ;  /* 0x0000000000007b1d */ /* 0x008fe20000010000 */
[----:B------:R-:W-:Y:S01]  /*13f0*/  USHF.L.U32 UR14, UR53, 0x6, URZ ;  /* 0x00000006350e7899 */ /* 0x000fe2000800063f */
[----:B------:R-:W-:Y:S01]  /*1400*/  IMAD.MOV.U32 R33, RZ, RZ, RZ ;  /* 0x000000ffff217224 */ /* 0x000fe200078e00ff */
[----:B------:R-:W-:Y:S02]  /*1410*/  CS2R R34, SRZ ;  /* 0x0000000000227805 */ /* 0x000fe4000001ff00 */
[----:B------:R-:W-:-:S02]  /*1420*/  CS2R R36, SRZ ;  /* 0x0000000000247805 */ /* 0x000fc4000001ff00 */
[----:B------:R-:W-:Y:S01]  /*1430*/  CS2R R38, SRZ ;  /* 0x0000000000267805 */ /* 0x000fe2000001ff00 */
[----:B------:R-:W-:Y:S01]  /*1440*/  VOTEU.ALL UP0, P2 ;  /* 0x00000000003f7886 */ /* 0x000fe20001000000 */
[----:B------:R-:W-:Y:S01]  /*1450*/  UMOV UR8, 0x1 ;  /* 0x0000000100087882 */ /* 0x000fe20000000000 */
[----:B------:R-:W-:Y:S01]  /*1460*/  VOTEU.ALL UP1, P2 ;  /* 0x00000000003f7886 */ /* 0x000fe20001020000 */
[----:B------:R-:W-:Y:S01]  /*1470*/  VOTEU.ALL UP2, P2 ;  /* 0x00000000003f7886 */ /* 0x000fe20001040000 */
[----:B------:R-:W-:Y:S01]  /*1480*/  CS2R R40, SRZ ;  /* 0x0000000000287805 */ /* 0x000fe2000001ff00 */
[----:B------:R-:W-:-:S04]  /*1490*/  @!UP0 UIADD3 UR10, -UR8, 0x100000, URZ ;  /* 0x00100000080a8890 */ /* 0x000fc8000fffe13f */
[----:B------:R-:W-:Y:S02]  /*14a0*/  @!UP0 USHF.L.U32 UR11, UR10, 0xb, URZ ;  /* 0x0000000b0a0b8899 */ /* 0x000fe4000800063f */
[----:B------:R-:W-:Y:S01]  /*14b0*/  @!UP0 USHF.L.U32 UR10, UR10, 0x1, URZ ;  /* 0x000000010a0a8899 */ /* 0x000fe2000800063f */
        /* <DEDUP_REMOVED lines=9> */
[----:B------:R-:W-:Y:S01]  /*1550*/  VOTEU.ALL UP0, P2 ;  /* 0x00000000003f7886 */ /* 0x000fe20001000000 */
[----:B------:R-:W-:Y:S02]  /*1560*/  CS2R R48, SRZ ;  /* 0x0000000000307805 */ /* 0x000fe4000001ff00 */
[----:B------:R-:W-:Y:S02]  /*1570*/  CS2R R50, SRZ ;  /* 0x0000000000327805 */ /* 0x000fe4000001ff00 */
[----:B------:R-:W-:Y:S02]  /*1580*/  CS2R R52, SRZ ;  /* 0x0000000000347805 */ /* 0x000fe4000001ff00 */
[----:B------:R-:W-:Y:S01]  /*1590*/  CS2R R54, SRZ ;  /* 0x0000000000367805 */ /* 0x000fe2000001ff00 */
[----:B------:R-:W3:Y:S02]  /*15a0*/  FENCE.VIEW.ASYNC.S ;  /* 0x00000000000073c6 */ /* 0x000ee40000000000 */
[----:B---3--:R3:W4:Y:S02]  /*15b0*/  @!UP0 SYNCS.EXCH.64 URZ, [UR36+0x3c000], UR10 ;  /* 0x03c0000a243f85b2 */ /* 0x0087240008000100 */
[----:B----4-:R-:W-:Y:S01]  /*15c0*/  BAR.SYNC.DEFER_BLOCKING 0x0 ;  /* 0x0000000000007b1d */ /* 0x010fe20000010000 */
[----:B---3--:R-:W-:-:S05]  /*15d0*/  USHF.L.U32 UR11, UR54, 0x8, URZ ;  /* 0x00000008360b7899 */ /* 0x008fca000800063f */
[----:B------:R3:W4:Y:S02]  /*15e0*/  @!UP1 SYNCS.EXCH.64 URZ, [UR36+0x3c008], UR12 ;  /* 0x03c0080c243f95b2 */ /* 0x0007240008000100 */
[----:B----4-:R-:W-:Y:S06]  /*15f0*/  BAR.SYNC.DEFER_BLOCKING 0x0 ;  /* 0x0000000000007b1d */ /* 0x010fec0000010000 */
[----:B------:R3:W4:Y:S01]  /*1600*/  @!UP2 SYNCS.EXCH.64 URZ, [UR36+0x3c010], UR8 ;  /* 0x03c01008243fa5b2 */ /* 0x0007220008000100 */
[----:B------:R-:W-:Y:S05]  /*1610*/  @!P1 BRA `(.L_x_47) ;  /* 0x0000000800189947 */ /* 0x000fea0003800000 */
[----:B-1----:R-:W-:Y:S02]  /*1620*/  SHF.R.U32.HI R3, RZ, 0x5, R0 ;  /* 0x00000005ff037819 */ /* 0x002fe40000011600 */
[----:B------:R-:W-:Y:S02]  /*1630*/  CS2R R56, SRZ ;  /* 0x0000000000387805 */ /* 0x000fe4000001ff00 */
[----:B------:R-:W-:Y:S02]  /*1640*/  CS2R R58, SRZ ;  /* 0x00000000003a7805 */ /* 0x000fe4000001ff00 */
[----:B------:R-:W-:Y:S02]  /*1650*/  CS2R R60, SRZ ;  /* 0x00000000003c7805 */ /* 0x000fe4000001ff00 */
[----:B------:R-:W-:Y:S02]  /*1660*/  R2UR UR38, R3 ;  /* 0x00000000032672ca */ /* 0x000fe400000e0000 */
        /* <DEDUP_REMOVED lines=28> */
[----:B------:R-:W-:Y:S01]  /*1830*/  CS2R R54, SRZ ;  /* 0x0000000000367805 */ /* 0x000fe2000001ff00 */
[----:B------:R-:W-:Y:S01]  /*1840*/  UMOV UR37, URZ ;  /* 0x0000003f00257c82 */ /* 0x000fe20008000000 */
[----:B------:R-:W-:-:S05]  /*1850*/  UMOV UR15, URZ ;  /* 0x0000003f000f7c82 */ /* 0x000fca0008000000 */
.L_x_49:
[----:B----4-:R-:W-:Y:S01]  /*1860*/  BAR.SYNC.DEFER_BLOCKING 0x0 ;  /* 0x0000000000007b1d */ /* 0x010fe20000010000 */
[----:B------:R-:W-:Y:S01]  /*1870*/  ULEA UR21, UR37, UR36, 0x3 ;  /* 0x0000002425157291 */ /* 0x000fe2000f8e183f */
[----:B------:R-:W-:Y:S01]  /*1880*/  @!P2 IMAD.MOV.U32 R3, RZ, RZ, 0x14000 ;  /* 0x00014000ff03a424 */ /* 0x000fe200078e00ff */
[----:B------:R-:W-:Y:S01]  /*1890*/  ELECT P0, URZ, PT ;  /* 0x00000000003f782f */ /* 0x000fe20003800000 */
[----:B------:R-:W-:-:S03]  /*18a0*/  ULEA UR20, UR37, UR36, 0x10 ;  /* 0x0000002425147291 */ /* 0x000fc6000f8e803f */
[----:B------:R-:W-:Y:S01]  /*18b0*/  ISETP.LT.U32.AND P0, PT, R2, 0x40, P0 ;  /* 0x000000400200780c */ /* 0x000fe20000701070 */
[----:B------:R-:W-:Y:S01]  /*18c0*/  ULOP3.LUT UR10, UR38, 0x1, URZ, 0xc0, !UPT ;  /* 0x00000001260a7892 */ /* 0x000fe2000f8ec03f */
[----:B------:R-:W-:-:S03]  /*18d0*/  ELECT P1, URZ, PT ;  /* 0x00000000003f782f */ /* 0x000fc60003820000 */
[----:B---3--:R-:W-:Y:S02]  /*18e0*/  ULEA UR8, UR10, UR20, 0xf ;  /* 0x000000140a087291 */ /* 0x008fe4000f8e783f */
[----:B------:R-:W-:Y:S01]  /*18f0*/  ULEA UR10, UR10, UR15, 0x6 ;  /* 0x0000000f0a0a7291 */ /* 0x000fe2000f8e303f */
[----:B------:R-:W-:Y:S01]  /*1900*/  ISETP.LT.U32.AND P1, PT, R2, 0x20, P1 ;  /* 0x000000200200780c */ /* 0x000fe20000f21070 */
[----:B------:R-:W-:-:S04]  /*1910*/  ULEA UR12, UR37, UR36, 0xe ;  /* 0x00000024250c7291 */ /* 0x000fc8000f8e703f */
[----:B------:R-:W-:Y:S01]  /*1920*/  VOTEU.ANY UP0, P0 ;  /* 0x00000000003f7886 */ /* 0x000fe20000000100 */
[----:B------:R-:W-:Y:S01]  /*1930*/  VOTEU.ANY UP2, P0 ;  /* 0x00000000003f7886 */ /* 0x000fe20000040100 */
[----:B------:R-:W-:Y:S01]  /*1940*/  UIADD3 UR12, UR12, 0x30000, URZ ;  /* 0x000300000c0c7890 */ /* 0x000fe2000fffe03f */
[----:B------:R1:W-:Y:S01]  /*1950*/  @!P2 SYNCS.ARRIVE.TRANS64 RZ, [UR21+0x3c000], R3 ;  /* 0x03c00003ffffa9a7 */ /* 0x0003e20008000015 */
[----:B------:R3:W-:Y:S06]  /*1960*/  MEMBAR.ALL.CTA ;  /* 0x0000000000007992 */ /* 0x0007ec0000008000 */
[----:B---3--:R-:W3:Y:S01]  /*1970*/  FENCE.VIEW.ASYNC.S ;  /* 0x00000000000073c6 */ /* 0x008ee20000000000 */
[----:B------:R-:W-:Y:S01]  /*1980*/  @UP0 UIADD3 UR9, UR21, 0x3c000, URZ ;  /* 0x0003c00015090890 */ /* 0x000fe2000fffe03f */
[----:B------:R-:W-:Y:S01]  /*1990*/  @UP0 UMOV UR16, UR4 ;  /* 0x0000000400100c82 */ /* 0x000fe20008000000 */
[----:B------:R-:W-:Y:S01]  /*19a0*/  @UP0 UMOV UR17, UR5 ;  /* 0x0000000500110c82 */ /* 0x000fe20008000000 */
[----:B---3--:R-:W-:Y:S01]  /*19b0*/  VOTEU.ANY UP1, P1 ;  /* 0x00000000003f7886 */ /* 0x008fe20000820100 */
[----:B------:R-:W-:Y:S01]  /*19c0*/  VOTEU.ANY UP3, P1 ;  /* 0x00000000003f7886 */ /* 0x000fe20000860100 */
[----:B-1----:R-:W-:-:S03]  /*19d0*/  IMAD.U32 R3, RZ, RZ, UR55 ;  /* 0x00000037ff037e24 */ /* 0x002fc6000f8e00ff */
[----:B------:R-:W-:Y:S01]  /*19e0*/  @UP1 UIADD3 UR13, UR21, 0x3c000, URZ ;  /* 0x0003c000150d1890 */ /* 0x000fe2000fffe03f */
[----:B------:R-:W-:Y:S01]  /*19f0*/  @UP1 UMOV UR18, UR6 ;  /* 0x0000000600121c82 */ /* 0x000fe20008000000 */
[----:B------:R-:W-:Y:S01]  /*1a00*/  @UP1 UMOV UR19, UR7 ;  /* 0x0000000700131c82 */ /* 0x000fe20008000000 */
[----:B------:R-:W-:Y:S01]  /*1a10*/  SHF.L.U32 R3, R3, 0x1f, RZ ;  /* 0x0000001f03037819 */ /* 0x000fe200000006ff */
[----:B------:R-:W-:Y:S06]  /*1a20*/  BAR.SYNC.DEFER_BLOCKING 0x0 ;  /* 0x0000000000007b1d */ /* 0x000fec0000010000 */
[----:B------:R1:W-:Y:S02]  /*1a30*/  @UP2 UTMALDG.2D [UR8], [UR16] ;  /* 0x00000008100025b4 */ /* 0x0003e40008008000 */
[----:B------:R-:W-:Y:S06]  /*1a40*/  BAR.SYNC.DEFER_BLOCKING 0x0 ;  /* 0x0000000000007b1d */ /* 0x000fec0000010000 */
[----:B------:R1:W-:Y:S02]  /*1a50*/  @UP3 UTMALDG.2D [UR12], [UR18] ;  /* 0x0000000c120035b4 */ /* 0x0003e40008008000 */
[----:B------:R-:W-:Y:S06]  /*1a60*/  BAR.SYNC.DEFER_BLOCKING 0x0 ;  /* 0x0000000000007b1d */ /* 0x000fec0000010000 */
[----:B------:R-:W3:Y:S02]  /*1a70*/  SYNCS.PHASECHK.TRANS64.TRYWAIT P0, [UR21+0x3c000], R3 ;  /* 0x03c00003ff0075a7 */ /* 0x000ee40008000155 */
[----:B-1-3--:R-:W-:Y:S05]  /*1a80*/  @!P0 BRA `(.L_x_48) ;  /* 0x0000000800308947 */ /* 0x00afea0003800000 */
.L_x_50:
[----:B------:R-:W-:Y:S01]  /*1a90*/  USHF.L.U32 UR8, UR38, 0x7, URZ ;  /* 0x0000000726087899 */ /* 0x000fe2000800063f */
[----:B------:R-:W-:Y:S02]  /*1aa0*/  WARPGROUP.DEPBAR.LE gsb0, 0x0 ;  /* 0x00008000000079c5 */ /* 0x000fe40000010000 */
[----:B------:R-:W-:Y:S01]  /*1ab0*/  USHF.R.U32.HI UR50, URZ, 0x4, UR12 ;  /* 0x000000043f327899 */ /* 0x000fe2000801160c */
[----:B------:R-:W-:Y:S01]  /*1ac0*/  WARPGROUP.ARRIVE ;  /* 0x00000000000079c5 */ /* 0x000fe20000000000 */
[----:B------:R-:W-:Y:S01]  /*1ad0*/  ULOP3.LUT UR8, UR8, 0x200, URZ, 0xc0, !UPT ;  /* 0x0000020008087892 */ /* 0x000fe2000f8ec03f */
[----:B------:R-:W1:Y:S01]  /*1ae0*/  LDC R3, c[0x0][0x230] ;  /* 0x00008c00ff037b82 */ /* 0x000e620000000800 */
[----:B------:R-:W-:Y:S02]  /*1af0*/  USGXT.U32 UR50, UR50, 0xe ;  /* 0x0000000e3232789a */ /* 0x000fe40008000000 */
[----:B------:R-:W-:Y:S01]  /*1b00*/  ULEA.HI UR8, UR20, UR8, URZ, 0x1c ;  /* 0x0000000814087291 */ /* 0x000fe2000f8fe03f */
[----:B------:R-:W-:Y:S01]  /*1b10*/  UMOV UR51, 0x40000040 ;  /* 0x4000004000337882 */ /* 0x000fe20000000000 */
[----:B------:R-:W-:-:S02]  /*1b20*/  UMOV UR49, 0x40000040 ;  /* 0x4000004000317882 */ /* 0x000fc40000000000 */
[----:B------:R-:W-:Y:S02]  /*1b30*/  ULOP3.LUT UR48, UR8, 0x3fff, URZ, 0xc0, !UPT ;  /* 0x00003fff08307892 */ /* 0x000fe4000f8ec03f */
[----:B------:R-:W-:Y:S02]  /*1b40*/  UIADD3 UR42, UP1, UR50, 0x80, URZ ;  /* 0x00000080322a7890 */ /* 0x000fe4000ff3e03f */
[----:B------:R-:W-:Y:S01]  /*1b50*/  UIADD3 UR40, UP0, UR48, 0x2, URZ ;  /* 0x0000000230287890 */ /* 0x000fe2000ff1e03f */
[----:B------:R-:W-:Y:S01]  /*1b60*/  UMOV UR8, URZ ;  /* 0x0000003f00087c82 */ /* 0x000fe20008000000 */
[----:B------:R-:W-:Y:S02]  /*1b70*/  UMOV UR9, URZ ;  /* 0x0000003f00097c82 */ /* 0x000fe40008000000 */
[----:B------:R-:W-:Y:S01]  /*1b80*/  UIADD3.X UR41, UR8, 0x40000040, URZ, UP0, !UPT ;  /* 0x4000004008297890 */ /* 0x000fe200087fe43f */
[----:B------:R-:W-:Y:S01]  /*1b90*/  HGMMA.64x64x16.F32 R56, gdesc[UR48].tnspB, R56 ;  /* 0x40e00000303879f0 */ /* 0x000fe20008700838 */
[----:B------:R-:W-:-:S02]  /*1ba0*/  UIADD3.X UR43, UR9, 0x40000040, URZ, UP1, !UPT ;  /* 0x40000040092b7890 */ /* 0x000fc40008ffe43f */
[----:B------:R-:W-:Y:S02]  /*1bb0*/  UIADD3.64 UR32, UR40, 0x2, URZ ;  /* 0x0000000228207897 */ /* 0x000fe4000fffe03f */
[----:B------:R-:W-:Y:S02]  /*1bc0*/  UIADD3.64 UR34, UR42, 0x80, URZ ;  /* 0x000000802a227897 */ /* 0x000fe4000fffe03f */
[----:B------:R-:W-:Y:S02]  /*1bd0*/  UIADD3.64 UR28, UR40, 0x4, URZ ;  /* 0x00000004281c7897 */ /* 0x000fe4000fffe03f */
[----:B------:R-:W-:Y:S02]  /*1be0*/  UIADD3.64 UR30, UR42, 0x100, URZ ;  /* 0x000001002a1e7897 */ /* 0x000fe4000fffe03f */
[----:B------:R-:W-:Y:S02]  /*1bf0*/  UIADD3.64 UR24, UR40, 0x7fe, URZ ;  /* 0x000007fe28187897 */ /* 0x000fe4000fffe03f */
[----:B------:R-:W-:-:S02]  /*1c00*/  UIADD3.64 UR26, UR42, 0x180, URZ ;  /* 0x000001802a1a7897 */ /* 0x000fc4000fffe03f */
[----:B------:R-:W-:Y:S02]  /*1c10*/  UIADD3.64 UR20, UR40, 0x800, URZ ;  /* 0x0000080028147897 */ /* 0x000fe4000fffe03f */
[----:B------:R-:W-:Y:S02]  /*1c20*/  UIADD3.64 UR22, UR42, 0x200, URZ ;  /* 0x000002002a167897 */ /* 0x000fe4000fffe03f */
[----:B------:R-:W-:Y:S02]  /*1c30*/  UIADD3.64 UR16, UR40, 0x802, URZ ;  /* 0x0000080228107897 */ /* 0x000fe4000fffe03f */
[----:B------:R-:W-:Y:S02]  /*1c40*/  UIADD3.64 UR18, UR42, 0x280, URZ ;  /* 0x000002802a127897 */ /* 0x000fe4000fffe03f */
[----:B------:R-:W-:Y:S02]  /*1c50*/  UIADD3.64 UR44, UR40, 0x804, URZ ;  /* 0x00000804282c7897 */ /* 0x000fe4000fffe03f */
[----:B------:R-:W-:-:S02]  /*1c60*/  UIADD3.64 UR46, UR42, 0x300, URZ ;  /* 0x000003002a2e7897 */ /* 0x000fc4000fffe03f */
[----:B------:R-:W-:Y:S02]  /*1c70*/  UIADD3.64 UR48, UR40, 0x3fe, URZ ;  /* 0x000003fe28307897 */ /* 0x000fe4000fffe03f */
[----:B------:R-:W-:Y:S02]  /*1c80*/  UIADD3 UR15, UR15, 0x80, URZ ;  /* 0x000000800f0f7890 */ /* 0x000fe4000fffe03f */
[----:B------:R-:W-:-:S04]  /*1c90*/  UIADD3 UR37, UR37, 0x1, URZ ;  /* 0x0000000125257890 */ /* 0x000fc8000fffe03f */
[----:B-1----:R-:W-:Y:S01]  /*1ca0*/  ISETP.LE.AND P0, PT, R3, UR15, PT ;  /* 0x0000000f03007c0c */ /* 0x002fe2000bf03270 */
[----:B------:R-:W-:-:S04]  /*1cb0*/  UISETP.NE.U32.AND UP0, UPT, UR37, 0x3, UPT ;  /* 0x000000032500788c */ /* 0x000fc8000bf05070 */
[----:B------:R-:W-:Y:S02]  /*1cc0*/  USEL UR8, URZ, 0x1, UP0 ;  /* 0x000000013f087887 */ /* 0x000fe40008000000 */
[----:B------:R-:W-:Y:S02]  /*1cd0*/  USEL UR37, UR37, URZ, UP0 ;  /* 0x0000003f25257287 */ /* 0x000fe40008000000 */
[----:B------:R-:W-:Y:S01]  /*1ce0*/  ULOP3.LUT UR55, UR55, UR8, URZ, 0x3c, !UPT ;  /* 0x0000000837377292 */ /* 0x000fe2000f8e3c3f */
[----:B------:R-:W-:Y:S04]  /*1cf0*/  HGMMA.64x64x16.F32 R56, gdesc[UR40].tnspB, R56 ;  /* 0x40e00000283879f0 */ /* 0x000fe80008700838 */
[----:B------:R-:W-:Y:S01]  /*1d00*/  HGMMA.64x64x16.F32 R56, gdesc[UR32].tnspB, R56 ;  /* 0x40e00000203879f0 */ /* 0x000fe20008700838 */
[----:B------:R-:W-:-:S03]  /*1d10*/  UIADD3.64 UR32, UR40, 0x402, URZ ;  /* 0x0000040228207897 */ /* 0x000fc6000fffe03f */
        /* <DEDUP_REMOVED lines=11> */
[----:B------:R-:W-:Y:S01]  /*1dd0*/  UIADD3.64 UR48, UR40, 0x400, URZ ;  /* 0x0000040028307897 */ /* 0x000fe2000fffe03f */
[----:B------:R-:W-:Y:S01]  /*1de0*/  UMOV UR50, UR42 ;  /* 0x0000002a00327c82 */ /* 0x000fe20008000000 */
[----:B------:R-:W-:-:S07]  /*1df0*/  UMOV UR51, UR43 ;  /* 0x0000002b00337c82 */ /* 0x000fce0008000000 */
[----:B------:R-:W-:Y:S04]  /*1e00*/  HGMMA.64x64x16.F32 R24, gdesc[UR48].tnspB, R24 ;  /* 0x40e00000301879f0 */ /* 0x000fe80008700818 */
[----:B------:R-:W-:Y:S04]  /*1e10*/  HGMMA.64x64x16.F32 R24, gdesc[UR32].tnspB, R24 ;  /* 0x40e00000201879f0 */ /* 0x000fe80008700818 */
[----:B------:R-:W-:Y:S04]  /*1e20*/  HGMMA.64x64x16.F32 R24, gdesc[UR28].tnspB, R24 ;  /* 0x40e000001c1879f0 */ /* 0x000fe80008700818 */
[----:B------:R-:W-:Y:S04]  /*1e30*/  HGMMA.64x64x16.F32 R24, gdesc[UR24].tnspB, R24 ;  /* 0x40e00000181879f0 */ /* 0x000fe80008700818 */
[----:B------:R-:W-:Y:S04]  /*1e40*/  HGMMA.64x64x16.F32 R24, gdesc[UR20].tnspB, R24 ;  /* 0x40e00000141879f0 */ /* 0x000fe80008700818 */
[----:B------:R-:W-:Y:S04]  /*1e50*/  HGMMA.64x64x16.F32 R24, gdesc[UR16].tnspB, R24 ;  /* 0x40e00000101879f0 */ /* 0x000fe80008700818 */
[----:B------:R-:W-:Y:S01]  /*1e60*/  HGMMA.64x64x16.F32 R24, gdesc[UR44].tnspB, R24, gsb0 ;  /* 0x40e000002c1879f0 */ /* 0x000fe20008000818 */
[----:B------:R-:W-:Y:S05]  /*1e70*/  @!P0 BRA `(.L_x_49) ;  /* 0xfffffff800788947 */ /* 0x000fea000383ffff */
.L_x_47:
[----:B------:R-:W-:Y:S02]  /*1e80*/  WARPGROUP.DEPBAR.LE gsb0, 0x0 ;  /* 0x00008000000079c5 */ /* 0x000fe40000010000 */
[----:B----4-:R-:W-:Y:S01]  /*1e90*/  BAR.SYNC.DEFER_BLOCKING 0x0 ;  /* 0x0000000000007b1d */ /* 0x010fe20000010000 */
[C---:B-1----:R-:W-:Y:S01]  /*1ea0*/  IMAD.SHL.U32 R3, R0.reuse, 0x80, RZ ;  /* 0x0000008000037824 */ /* 0x042fe200078e00ff */
[----:B------:R-:W-:Y:S01]  /*1eb0*/  ELECT P0, URZ, PT ;  /* 0x00000000003f782f */ /* 0x000fe20003800000 */
[----:B------:R-:W-:Y:S01]  /*1ec0*/  IMAD.SHL.U32 R4, R0, 0x10, RZ ;  /* 0x0000001000047824 */ /* 0x000fe200078e00ff */
[----:B------:R-:W-:Y:S02]  /*1ed0*/  F2FP.F16.F32.PACK_AB R56, R57, R56 ;  /* 0x000000383938723e */ /* 0x000fe400000000ff */
[----:B------:R-:W-:Y:S01]  /*1ee0*/  LOP3.LUT R3, R3, 0x780, RZ, 0xc0, !PT ;  /* 0x0000078003037812 */ /* 0x000fe200078ec0ff */
[----:B------:R-:W-:Y:S01]  /*1ef0*/  UMOV UR37, UR14 ;  /* 0x0000000e00257c82 */ /* 0x000fe20008000000 */
[----:B------:R-:W-:Y:S01]  /*1f00*/  F2FP.F16.F32.PACK_AB R57, R59, R58 ;  /* 0x0000003a3b39723e */ /* 0x000fe200000000ff */
[----:B------:R-:W-:Y:S01]  /*1f10*/  UMOV UR38, UR11 ;  /* 0x0000000b00267c82 */ /* 0x000fe20008000000 */
[----:B------:R-:W-:-:S02]  /*1f20*/  LOP3.LUT R3, R3, 0x70, R4, 0xf8, !PT ;  /* 0x0000007003037812 */ /* 0x000fc400078ef804 */
[----:B------:R-:W-:Y:S02]  /*1f30*/  F2FP.F16.F32.PACK_AB R24, R25, R24 ;  /* 0x000000181918723e */ /* 0x000fe400000000ff */
[----:B------:R-:W-:Y:S01]  /*1f40*/  LOP3.LUT R3, R3, 0x10, R0, 0x78, !PT ;  /* 0x0000001003037812 */ /* 0x000fe200078e7800 */
[----:B------:R-:W-:Y:S01]  /*1f50*/  IMAD.SHL.U32 R0, R0, 0x40, RZ ;  /* 0x0000004000007824 */ /* 0x000fe200078e00ff */
[----:B------:R-:W-:Y:S02]  /*1f60*/  ISETP.LT.U32.AND P0, PT, R2, 0x20, P0 ;  /* 0x000000200200780c */ /* 0x000fe40000701070 */
[----:B------:R-:W-:Y:S02]  /*1f70*/  F2FP.F16.F32.PACK_AB R58, R61, R60 ;  /* 0x0000003c3d3a723e */ /* 0x000fe400000000ff */
[----:B------:R-:W-:Y:S02]  /*1f80*/  LOP3.LUT R0, R3, 0x3800, R0, 0xf8, !PT ;  /* 0x0000380003007812 */ /* 0x000fe400078ef800 */
[----:B------:R-:W-:Y:S01]  /*1f90*/  F2FP.F16.F32.PACK_AB R59, R63, R62 ;  /* 0x0000003e3f3b723e */ /* 0x000fe200000000ff */
[----:B------:R-:W1:Y:S02]  /*1fa0*/  @!P2 SYNCS.CCTL.IV [UR36+0x3c000] ;  /* 0x03c00000ff00a9b1 */ /* 0x000e640008000024 */
[----:B-1----:R-:W-:Y:S01]  /*1fb0*/  BAR.SYNC.DEFER_BLOCKING 0x0 ;  /* 0x0000000000007b1d */ /* 0x002fe20000010000 */
[C---:B------:R-:W-:Y:S01]  /*1fc0*/  LOP3.LUT R3, R0.reuse, 0x20, RZ, 0x3c, !PT ;  /* 0x0000002000037812 */ /* 0x040fe200078e3cff */
[C---:B------:R-:W-:Y:S01]  /*1fd0*/  VIADD R2, R0.reuse, UR36 ;  /* 0x0000002400027c36 */ /* 0x040fe20008000000 */
[----:B------:R-:W-:-:S02]  /*1fe0*/  LOP3.LUT R4, R0, 0x40, RZ, 0x3c, !PT ;  /* 0x0000004000047812 */ /* 0x000fc400078e3cff */
[----:B------:R-:W-:Y:S01]  /*1ff0*/  F2FP.F16.F32.PACK_AB R64, R65, R64 ;  /* 0x000000404140723e */ /* 0x000fe200000000ff */
[----:B------:R-:W-:Y:S01]  /*2000*/  VIADD R3, R3, UR36 ;  /* 0x0000002403037c36 */ /* 0x000fe20008000000 */
[----:B------:R-:W-:Y:S01]  /*2010*/  F2FP.F16.F32.PACK_AB R25, R27, R26 ;  /* 0x0000001a1b19723e */ /* 0x000fe200000000ff */
[----:B------:R-:W-:Y:S01]  /*2020*/  VIADD R4, R4, UR36 ;  /* 0x0000002404047c36 */ /* 0x000fe20008000000 */
[----:B------:R-:W-:Y:S01]  /*2030*/  F2FP.F16.F32.PACK_AB R65, R67, R66 ;  /* 0x000000424341723e */ /* 0x000fe200000000ff */
[----:B------:R-:W-:Y:S01]  /*2040*/  VOTEU.ANY UP0, P0 ;  /* 0x00000000003f7886 */ /* 0x000fe20000000100 */
[----:B------:R-:W-:Y:S01]  /*2050*/  F2FP.F16.F32.PACK_AB R26, R29, R28 ;  /* 0x0000001c1d1a723e */ /* 0x000fe200000000ff */
[----:B------:R-:W-:Y:S01]  /*2060*/  VOTEU.ANY UP1, P0 ;  /* 0x00000000003f7886 */ /* 0x000fe20000020100 */
[----:B------:R-:W-:Y:S02]  /*2070*/  F2FP.F16.F32.PACK_AB R27, R31, R30 ;  /* 0x0000001e1f1b723e */ /* 0x000fe400000000ff */
[----:B------:R-:W-:Y:S01]  /*2080*/  F2FP.F16.F32.PACK_AB R32, R33, R32 ;  /* 0x000000202120723e */ /* 0x000fe200000000ff */
[----:B---3--:R-:W-:Y:S01]  /*2090*/  @UP0 UMOV UR8, UR52 ;  /* 0x0000003400080c82 */ /* 0x008fe20008000000 */
[----:B------:R-:W-:Y:S01]  /*20a0*/  LOP3.LUT R0, R0, 0x60, RZ, 0x3c, !PT ;  /* 0x0000006000007812 */ /* 0x000fe200078e3cff */
[----:B------:R-:W-:Y:S01]  /*20b0*/  @UP0 UMOV UR9, UR39 ;  /* 0x0000002700090c82 */ /* 0x000fe20008000000 */
[----:B------:R-:W-:-:S02]  /*20c0*/  F2FP.F16.F32.PACK_AB R66, R69, R68 ;  /* 0x000000444542723e */ /* 0x000fc400000000ff */
[----:B------:R-:W-:Y:S01]  /*20d0*/  F2FP.F16.F32.PACK_AB R67, R71, R70 ;  /* 0x000000464743723e */ /* 0x000fe200000000ff */
[----:B------:R-:W-:Y:S01]  /*20e0*/  VIADD R0, R0, UR36 ;  /* 0x0000002400007c36 */ /* 0x000fe20008000000 */
[----:B------:R-:W-:Y:S01]  /*20f0*/  F2FP.F16.F32.PACK_AB R72, R73, R72 ;  /* 0x000000484948723e */ /* 0x000fe200000000ff */
[----:B------:R-:W1:Y:S02]  /*2100*/  @!P2 SYNCS.CCTL.IV [UR36+0x3c008] ;  /* 0x03c00800ff00a9b1 */ /* 0x000e640008000024 */
[----:B-1----:R-:W-:Y:S01]  /*2110*/  BAR.SYNC.DEFER_BLOCKING 0x0 ;  /* 0x0000000000007b1d */ /* 0x002fe20000010000 */
[----:B------:R-:W-:Y:S02]  /*2120*/  F2FP.F16.F32.PACK_AB R33, R35, R34 ;  /* 0x000000222321723e */ /* 0x000fe400000000ff */
[----:B------:R-:W-:Y:S02]  /*2130*/  F2FP.F16.F32.PACK_AB R73, R75, R74 ;  /* 0x0000004a4b49723e */ /* 0x000fe400000000ff */
[----:B------:R-:W-:-:S02]  /*2140*/  F2FP.F16.F32.PACK_AB R34, R37, R36 ;  /* 0x000000242522723e */ /* 0x000fc400000000ff */
[----:B------:R-:W-:Y:S02]  /*2150*/  F2FP.F16.F32.PACK_AB R35, R39, R38 ;  /* 0x000000262723723e */ /* 0x000fe400000000ff */
[----:B------:R-:W-:Y:S02]  /*2160*/  F2FP.F16.F32.PACK_AB R40, R41, R40 ;  /* 0x000000282928723e */ /* 0x000fe400000000ff */
[----:B------:R-:W-:Y:S02]  /*2170*/  F2FP.F16.F32.PACK_AB R74, R77, R76 ;  /* 0x0000004c4d4a723e */ /* 0x000fe400000000ff */
[----:B------:R-:W-:Y:S02]  /*2180*/  F2FP.F16.F32.PACK_AB R75, R79, R78 ;  /* 0x0000004e4f4b723e */ /* 0x000fe400000000ff */
[----:B------:R-:W-:Y:S02]  /*2190*/  F2FP.F16.F32.PACK_AB R80, R81, R80 ;  /* 0x000000505150723e */ /* 0x000fe400000000ff */
[----:B------:R-:W-:-:S02]  /*21a0*/  F2FP.F16.F32.PACK_AB R41, R43, R42 ;  /* 0x0000002a2b29723e */ /* 0x000fc400000000ff */
[----:B------:R-:W-:Y:S02]  /*21b0*/  F2FP.F16.F32.PACK_AB R81, R83, R82 ;  /* 0x000000525351723e */ /* 0x000fe400000000ff */
[----:B------:R-:W-:Y:S02]  /*21c0*/  F2FP.F16.F32.PACK_AB R42, R45, R44 ;  /* 0x0000002c2d2a723e */ /* 0x000fe400000000ff */
[----:B------:R-:W-:Y:S01]  /*21d0*/  F2FP.F16.F32.PACK_AB R43, R47, R46 ;  /* 0x0000002e2f2b723e */ /* 0x000fe200000000ff */
[----:B------:R-:W1:Y:S01]  /*21e0*/  @!P2 SYNCS.CCTL.IV [UR36+0x3c010] ;  /* 0x03c01000ff00a9b1 */ /* 0x000e620008000024 */
[----:B------:R-:W-:Y:S01]  /*21f0*/  F2FP.F16.F32.PACK_AB R48, R49, R48 ;  /* 0x000000303130723e */ /* 0x000fe200000000ff */
[----:B-1----:R-:W-:Y:S01]  /*2200*/  STSM.16.M88.4 [R2], R56 ;  /* 0x0000003802007844 */ /* 0x002fe20000000200 */
[----:B------:R-:W-:Y:S02]  /*2210*/  F2FP.F16.F32.PACK_AB R82, R85, R84 ;  /* 0x000000545552723e */ /* 0x000fe400000000ff */
[----:B------:R-:W-:Y:S01]  /*2220*/  F2FP.F16.F32.PACK_AB R83, R87, R86 ;  /* 0x000000565753723e */ /* 0x000fe200000000ff */
[----:B------:R-:W-:Y:S01]  /*2230*/  STSM.16.M88.4 [R2+0x4000], R24 ;  /* 0x0040001802007844 */ /* 0x000fe20000000200 */
[----:B------:R-:W-:-:S02]  /*2240*/  F2FP.F16.F32.PACK_AB R49, R51, R50 ;  /* 0x000000323331723e */ /* 0x000fc400000000ff */
[----:B------:R-:W-:Y:S01]  /*2250*/  F2FP.F16.F32.PACK_AB R50, R53, R52 ;  /* 0x000000343532723e */ /* 0x000fe200000000ff */
[----:B------:R-:W-:Y:S01]  /*2260*/  STSM.16.M88.4 [R3], R64 ;  /* 0x0000004003007844 */ /* 0x000fe20000000200 */
[----:B------:R-:W-:-:S03]  /*2270*/  F2FP.F16.F32.PACK_AB R51, R55, R54 ;  /* 0x000000363733723e */ /* 0x000fc600000000ff */
[----:B------:R-:W-:Y:S04]  /*2280*/  STSM.16.M88.4 [R3+0x4000], R32 ;  /* 0x0040002003007844 */ /* 0x000fe80000000200 */
[----:B------:R-:W-:Y:S04]  /*2290*/  STSM.16.M88.4 [R4], R72 ;  /* 0x0000004804007844 */ /* 0x000fe80000000200 */
[----:B------:R-:W-:Y:S04]  /*22a0*/  STSM.16.M88.4 [R4+0x4000], R40 ;  /* 0x0040002804007844 */ /* 0x000fe80000000200 */
[----:B------:R-:W-:Y:S04]  /*22b0*/  STSM.16.M88.4 [R0], R80 ;  /* 0x0000005000007844 */ /* 0x000fe80000000200 */
[----:B------:R-:W-:Y:S01]  /*22c0*/  STSM.16.M88.4 [R0+0x4000], R48 ;  /* 0x0040003000007844 */ /* 0x000fe20000000200 */
[----:B------:R1:W-:Y:S06]  /*22d0*/  MEMBAR.ALL.CTA ;  /* 0x0000000000007992 */ /* 0x0003ec0000008000 */
[----:B-1----:R-:W1:Y:S02]  /*22e0*/  FENCE.VIEW.ASYNC.S ;  /* 0x00000000000073c6 */ /* 0x002e640000000000 */
[----:B-1----:R-:W-:Y:S06]  /*22f0*/  BAR.SYNC.DEFER_BLOCKING 0x0 ;  /* 0x0000000000007b1d */ /* 0x002fec0000010000 */
[----:B------:R1:W-:Y:S01]  /*2300*/  @UP1 UTMASTG.2D [UR36], [UR8] ;  /* 0x00000024080013b5 */ /* 0x0003e20008008000 */
[----:B------:R0:W-:Y:S01]  /*2310*/  UTMACMDFLUSH ;  /* 0x00000000000079b7 */ /* 0x0001e20000000000 */
[----:B------:R-:W-:-:S04]  /*2320*/  DEPBAR.LE SB0, 0x0 ;  /* 0x000080000000791a */ /* 0x000fc80000000000 */
[----:B------:R-:W-:Y:S06]  /*2330*/  BAR.SYNC.DEFER_BLOCKING 0x0 ;  /* 0x0000000000007b1d */ /* 0x000fec0000010000 */
[----:B-1----:R-:W-:Y:S05]  /*2340*/  EXIT ;  /* 0x000000000000794d */ /* 0x002fea0003800000 */
.L_x_48:
[----:B------:R-:W1:Y:S02]  /*2350*/  SYNCS.PHASECHK.TRANS64.TRYWAIT P0, [UR21+0x3c000], R3 ;  /* 0x03c00003ff0075a7 */ /* 0x000e640008000155 */
[----:B-1----:R-:W-:Y:S05]  /*2360*/  @!P0 BRA `(.L_x_48) ;  /* 0xfffffffc00f88947 */ /* 0x002fea000383ffff */
[----:B------:R-:W-:Y:S05]  /*2370*/  BRA `(.L_x_50) ;  /* 0xfffffff400c47947 */ /* 0x000fea000383ffff */
.L_x_51:
[----:B------:R-:W-:-:S00]  /*2380*/  BRA `(.L_x_51) ;  /* 0xfffffffc00fc7947 */ /* 0x000fc0000383ffff */
[----:B------:R-:W-:-:S00]  /*2390*/  NOP ;  /* 0x0000000000007918 */ /* 0x000fc00000000000 */
        /* <DEDUP_REMOVED lines=14> */
.L_x_52:


//--------------------- .nv.shared.gluon_wgmma    --------------------------
	.section	.nv.shared.gluon_wgmma,"aw",@nobits
	.sectionflags	@""
	.align	16
	.zero		1024


//--------------------- .nv.shared.reserved.0     --------------------------
	.section	.nv.shared.reserved.0,"aw",@nobits
	.weak		__nv_reservedSMEM_offset_0_alias
	.size		__nv_reservedSMEM_offset_0_alias, 0, 0
	.other		__nv_reservedSMEM_offset_0_alias,@"STO_CUDA_RESERVED_SHARED STV_DEFAULT"
__nv_reservedSMEM_offset_0_alias:
	.zero		0


//--------------------- .nv.constant0.gluon_wgmma --------------------------
	.section	.nv.constant0.gluon_wgmma,"a",@progbits
	.sectionflags	@""
	.align	4
.nv.constant0.gluon_wgmma:
	.zero		608


//--------------------- SYMBOLS --------------------------

	.type		.nv.reservedSmem.offset0,@object
	.size		.nv.reservedSmem.offset0,0x4
